// auto-generated by cutlass_sweep.gemm — config: {"arch": "sm_100", "cluster_m": 2, "cluster_n": 2, "dtype": "tf32", "stages": 0, "tile_k": 32, "tile_m": 256, "tile_n": 64}
#include "cutlass/cutlass.h"
#include "cutlass/gemm/collective/collective_builder.hpp"
#include "cutlass/gemm/device/gemm_universal_adapter.h"
#include "cutlass/gemm/kernel/gemm_universal.hpp"
#include "cutlass/epilogue/collective/collective_builder.hpp"

using ElemA = cutlass::tfloat32_t;
using ElemB = cutlass::tfloat32_t;
using ElemCD = cutlass::tfloat32_t;
using Acc  = float;
using TileShape    = cute::Shape<cute::_256, cute::_64, cute::_32>;
using ClusterShape = cute::Shape<cute::_2, cute::_2, cute::_1>;

using CollectiveEpilogue = typename cutlass::epilogue::collective::CollectiveBuilder<
    cutlass::arch::Sm100, cutlass::arch::OpClassTensorOp,
    TileShape, ClusterShape,
    cutlass::epilogue::collective::EpilogueTileAuto,
    Acc, Acc,
    ElemCD, cutlass::layout::RowMajor, 128 / cutlass::sizeof_bits<ElemCD>::value,
    ElemCD, cutlass::layout::RowMajor, 128 / cutlass::sizeof_bits<ElemCD>::value,
    cutlass::epilogue::collective::EpilogueScheduleAuto
  >::CollectiveOp;

using CollectiveMainloop = typename cutlass::gemm::collective::CollectiveBuilder<
    cutlass::arch::Sm100, cutlass::arch::OpClassTensorOp,
    ElemA, cutlass::layout::RowMajor, 128 / cutlass::sizeof_bits<ElemA>::value,
    ElemB, cutlass::layout::ColumnMajor, 128 / cutlass::sizeof_bits<ElemB>::value,
    Acc,
    TileShape, ClusterShape,
    cutlass::gemm::collective::StageCountAutoCarveout<static_cast<int>(sizeof(typename CollectiveEpilogue::SharedStorage))>,
    cutlass::gemm::collective::KernelScheduleAuto
  >::CollectiveOp;

using GemmKernel = cutlass::gemm::kernel::GemmUniversal<
    cute::Shape<int,int,int,int>,
    CollectiveMainloop,
    CollectiveEpilogue
>;
using Gemm = cutlass::gemm::device::GemmUniversalAdapter<GemmKernel>;

// Force the device kernel symbol into the cubin without needing a host main.
auto* _anchor = &cutlass::device_kernel<GemmKernel>;


// ===== COMPILED SASS (sm_100a) =====

	.target	sm_100a

	.elftype	@"ET_EXEC"


//--------------------- .note.nv.tkinfo           --------------------------
	.section	.note.nv.tkinfo,"",@"SHT_NOTE"
	.sectionflags	@"SHF_NOTE_NV_TKINFO"
	.tkinfo
        /*0018*/ 	.word	0x00000002
        /*0030*/ 	.string	""
        /*0030*/ 	.string	"ptxas"
        /*0030*/ 	.string	"Cuda compilation tools, release 13.0, V13.0.88"
        /*0030*/ 	.string	"Build cuda_13.0.r13.0/compiler.36424714_0"
        /*0030*/ 	.string	"-arch sm_100a -m 64 "



//--------------------- .note.nv.cuinfo           --------------------------
	.section	.note.nv.cuinfo,"",@"SHT_NOTE"
	.sectionflags	@"SHF_NOTE_NV_CUINFO"
        /*0018*/ 	.short	0x0002
        /*001a*/ 	.short	0x0064
        /*001c*/ 	.short	0x0082
	.zero		2


//--------------------- .nv.info                  --------------------------
	.section	.nv.info,"",@"SHT_CUDA_INFO"
	.align	4


	//----- nvinfo : EIATTR_REGCOUNT
	.align		4
        /*0000*/ 	.byte	0x04, 0x2f
        /*0002*/ 	.short	(.L_19 - .L_18)
	.align		4
.L_18:
        /*0004*/ 	.word	index@(_ZN7cutlass13device_kernelINS_4gemm6kernel13GemmUniversalIN4cute5tupleIJiiiiEEENS1_10collective13CollectiveMmaINS1_35MainloopSm100TmaUmmaWarpSpecializedILi9ELi2ELi4ENS5_IJNS4_1CILi2EEESB_NSA_ILi1EEEEEEEENS5_IJNSA_ILi256EEENSA_ILi64EEENSA_ILi32EEEEEENS_10tfloat32_tENS5_IJlSC_lEEESJ_SK_NS4_8TiledMMAINS4_8MMA_AtomIJNS4_23SM100_MMA_TF32_2x1SM_SSISJ_SJ_fLi256ELi64ELNS4_4UMMA5MajorE0ELSP_0ELNSO_7ScaleInE0ELSQ_0EEEEEENS4_6LayoutINS5_IJSC_SC_SC_EEENS5_IJNSA_ILi0EEESV_SV_EEEEENS5_IJNS4_10UnderscoreESY_SY_EEEEENS4_28SM100_TMA_2SM_LOAD_MULTICASTENS4_14ComposedLayoutINS4_7SwizzleILi3ELi4ELi3EEENS4_18smem_ptr_flag_bitsILi32EEENST_INS5_IJNSA_ILi8EEESH_EEENS5_IJSH_SC_EEEEEEEvNS4_8identityENS4_18SM100_TMA_2SM_LOADES1B_vS1C_EENS_8epilogue10collective18CollectiveEpilogueINS1F_23Sm100TmaWarpSpecializedILi4ELi2ELi16ELb1ELb0EEEJNS5_IJNSA_ILi128EEESG_SH_EEENS5_IJNST_IS1K_SC_EENST_INSA_ILi16EEESC_EEEEESJ_SK_SJ_SK_NS1F_6fusion15FusionCallbacksIS1J_NS1Q_17LinearCombinationISJ_fSJ_fLNS_15FloatRoundStyleE2EEES1L_S1P_JEEENS4_5SM1004TMEM4LOAD26SM100_TMEM_LOAD_32dp32b16xENS4_13SM90_TMA_LOADENS12_INS13_ILi2ELi4ELi3EEES16_NST_INS5_IJS17_S1N_EEENS5_IJS1N_SC_EEEEEEENS4_39AutoVectorizingCopyWithAssumedAlignmentILi128EEENS4_14SM90_TMA_STOREES25_S27_S27_EEEvvEEEEvNT_6ParamsE)
        /*0008*/ 	.word	0x0000004d


	//----- nvinfo : EIATTR_FRAME_SIZE
	.align		4
.L_19:
        /*000c*/ 	.byte	0x04, 0x11
        /*000e*/ 	.short	(.L_21 - .L_20)
	.align		4
.L_20:
        /*0010*/ 	.word	index@($__internal_2_$__cuda_sm10x_tcgen05_guardrail_trap_unallocated_columns_being_dealloced)
        /*0014*/ 	.word	0x00000000


	//----- nvinfo : EIATTR_FRAME_SIZE
	.align		4
.L_21:
        /*0018*/ 	.byte	0x04, 0x11
        /*001a*/ 	.short	(.L_23 - .L_22)
	.align		4
.L_22:
        /*001c*/ 	.word	index@($__internal_1_$__cuda_sm10x_tcgen05_guardrail_trap_phase_invalid_during_alloc)
        /*0020*/ 	.word	0x00000000


	//----- nvinfo : EIATTR_FRAME_SIZE
	.align		4
.L_23:
        /*0024*/ 	.byte	0x04, 0x11
        /*0026*/ 	.short	(.L_25 - .L_24)
	.align		4
.L_24:
        /*0028*/ 	.word	index@($__internal_0_$__cuda_sm10x_tcgen05_guardrail_trap_col_being_dealloced_not_returned_by_alloc)
        /*002c*/ 	.word	0x00000000


	//----- nvinfo : EIATTR_FRAME_SIZE
	.align		4
.L_25:
        /*0030*/ 	.byte	0x04, 0x11
        /*0032*/ 	.short	(.L_27 - .L_26)
	.align		4
.L_26:
        /*0034*/ 	.word	index@(_ZN7cutlass13device_kernelINS_4gemm6kernel13GemmUniversalIN4cute5tupleIJiiiiEEENS1_10collective13CollectiveMmaINS1_35MainloopSm100TmaUmmaWarpSpecializedILi9ELi2ELi4ENS5_IJNS4_1CILi2EEESB_NSA_ILi1EEEEEEEENS5_IJNSA_ILi256EEENSA_ILi64EEENSA_ILi32EEEEEENS_10tfloat32_tENS5_IJlSC_lEEESJ_SK_NS4_8TiledMMAINS4_8MMA_AtomIJNS4_23SM100_MMA_TF32_2x1SM_SSISJ_SJ_fLi256ELi64ELNS4_4UMMA5MajorE0ELSP_0ELNSO_7ScaleInE0ELSQ_0EEEEEENS4_6LayoutINS5_IJSC_SC_SC_EEENS5_IJNSA_ILi0EEESV_SV_EEEEENS5_IJNS4_10UnderscoreESY_SY_EEEEENS4_28SM100_TMA_2SM_LOAD_MULTICASTENS4_14ComposedLayoutINS4_7SwizzleILi3ELi4ELi3EEENS4_18smem_ptr_flag_bitsILi32EEENST_INS5_IJNSA_ILi8EEESH_EEENS5_IJSH_SC_EEEEEEEvNS4_8identityENS4_18SM100_TMA_2SM_LOADES1B_vS1C_EENS_8epilogue10collective18CollectiveEpilogueINS1F_23Sm100TmaWarpSpecializedILi4ELi2ELi16ELb1ELb0EEEJNS5_IJNSA_ILi128EEESG_SH_EEENS5_IJNST_IS1K_SC_EENST_INSA_ILi16EEESC_EEEEESJ_SK_SJ_SK_NS1F_6fusion15FusionCallbacksIS1J_NS1Q_17LinearCombinationISJ_fSJ_fLNS_15FloatRoundStyleE2EEES1L_S1P_JEEENS4_5SM1004TMEM4LOAD26SM100_TMEM_LOAD_32dp32b16xENS4_13SM90_TMA_LOADENS12_INS13_ILi2ELi4ELi3EEES16_NST_INS5_IJS17_S1N_EEENS5_IJS1N_SC_EEEEEEENS4_39AutoVectorizingCopyWithAssumedAlignmentILi128EEENS4_14SM90_TMA_STOREES25_S27_S27_EEEvvEEEEvNT_6ParamsE)
        /*0038*/ 	.word	0x00000000


	//----- nvinfo : EIATTR_MIN_STACK_SIZE
	.align		4
.L_27:
        /*003c*/ 	.byte	0x04, 0x12
        /*003e*/ 	.short	(.L_29 - .L_28)
	.align		4
.L_28:
        /*0040*/ 	.word	index@(_ZN7cutlass13device_kernelINS_4gemm6kernel13GemmUniversalIN4cute5tupleIJiiiiEEENS1_10collective13CollectiveMmaINS1_35MainloopSm100TmaUmmaWarpSpecializedILi9ELi2ELi4ENS5_IJNS4_1CILi2EEESB_NSA_ILi1EEEEEEEENS5_IJNSA_ILi256EEENSA_ILi64EEENSA_ILi32EEEEEENS_10tfloat32_tENS5_IJlSC_lEEESJ_SK_NS4_8TiledMMAINS4_8MMA_AtomIJNS4_23SM100_MMA_TF32_2x1SM_SSISJ_SJ_fLi256ELi64ELNS4_4UMMA5MajorE0ELSP_0ELNSO_7ScaleInE0ELSQ_0EEEEEENS4_6LayoutINS5_IJSC_SC_SC_EEENS5_IJNSA_ILi0EEESV_SV_EEEEENS5_IJNS4_10UnderscoreESY_SY_EEEEENS4_28SM100_TMA_2SM_LOAD_MULTICASTENS4_14ComposedLayoutINS4_7SwizzleILi3ELi4ELi3EEENS4_18smem_ptr_flag_bitsILi32EEENST_INS5_IJNSA_ILi8EEESH_EEENS5_IJSH_SC_EEEEEEEvNS4_8identityENS4_18SM100_TMA_2SM_LOADES1B_vS1C_EENS_8epilogue10collective18CollectiveEpilogueINS1F_23Sm100TmaWarpSpecializedILi4ELi2ELi16ELb1ELb0EEEJNS5_IJNSA_ILi128EEESG_SH_EEENS5_IJNST_IS1K_SC_EENST_INSA_ILi16EEESC_EEEEESJ_SK_SJ_SK_NS1F_6fusion15FusionCallbacksIS1J_NS1Q_17LinearCombinationISJ_fSJ_fLNS_15FloatRoundStyleE2EEES1L_S1P_JEEENS4_5SM1004TMEM4LOAD26SM100_TMEM_LOAD_32dp32b16xENS4_13SM90_TMA_LOADENS12_INS13_ILi2ELi4ELi3EEES16_NST_INS5_IJS17_S1N_EEENS5_IJS1N_SC_EEEEEEENS4_39AutoVectorizingCopyWithAssumedAlignmentILi128EEENS4_14SM90_TMA_STOREES25_S27_S27_EEEvvEEEEvNT_6ParamsE)
        /*0044*/ 	.word	0x00000000
.L_29:


//--------------------- .nv.compat                --------------------------
	.section	.nv.compat,"",@"SHT_CUDA_COMPAT_INFO"
	.align	4
        /*0000*/ 	.byte	0x02, 0x09, 0x01, 0x00, 0x02, 0x02, 0x02, 0x00, 0x02, 0x05, 0x05, 0x00, 0x03, 0x07, 0x01, 0x01
        /*0010*/ 	.byte	0x02, 0x03, 0x01, 0x00, 0x02, 0x06, 0x01, 0x00, 0x04, 0x0b, 0x08, 0x00, 0x09, 0x00, 0x00, 0x00
        /*0020*/ 	.byte	0x00, 0x00, 0x00, 0x00


//--------------------- .nv.info._ZN7cutlass13device_kernelINS_4gemm6kernel13GemmUniversalIN4cute5tupleIJiiiiEEENS1_10collective13CollectiveMmaINS1_35MainloopSm100TmaUmmaWarpSpecializedILi9ELi2ELi4ENS5_IJNS4_1CILi2EEESB_NSA_ILi1EEEEEEEENS5_IJNSA_ILi256EEENSA_ILi64EEENSA_ILi32EEEEEENS_10tfloat32_tENS5_IJlSC_lEEESJ_SK_NS4_8TiledMMAINS4_8MMA_AtomIJNS4_23SM100_MMA_TF32_2x1SM_SSISJ_SJ_fLi256ELi64ELNS4_4UMMA5MajorE0ELSP_0ELNSO_7ScaleInE0ELSQ_0EEEEEENS4_6LayoutINS5_IJSC_SC_SC_EEENS5_IJNSA_ILi0EEESV_SV_EEEEENS5_IJNS4_10UnderscoreESY_SY_EEEEENS4_28SM100_TMA_2SM_LOAD_MULTICASTENS4_14ComposedLayoutINS4_7SwizzleILi3ELi4ELi3EEENS4_18smem_ptr_flag_bitsILi32EEENST_INS5_IJNSA_ILi8EEESH_EEENS5_IJSH_SC_EEEEEEEvNS4_8identityENS4_18SM100_TMA_2SM_LOADES1B_vS1C_EENS_8epilogue10collective18CollectiveEpilogueINS1F_23Sm100TmaWarpSpecializedILi4ELi2ELi16ELb1ELb0EEEJNS5_IJNSA_ILi128EEESG_SH_EEENS5_IJNST_IS1K_SC_EENST_INSA_ILi16EEESC_EEEEESJ_SK_SJ_SK_NS1F_6fusion15FusionCallbacksIS1J_NS1Q_17LinearCombinationISJ_fSJ_fLNS_15FloatRoundStyleE2EEES1L_S1P_JEEENS4_5SM1004TMEM4LOAD26SM100_TMEM_LOAD_32dp32b16xENS4_13SM90_TMA_LOADENS12_INS13_ILi2ELi4ELi3EEES16_NST_INS5_IJS17_S1N_EEENS5_IJS1N_SC_EEEEEEENS4_39AutoVectorizingCopyWithAssumedAlignmentILi128EEENS4_14SM90_TMA_STOREES25_S27_S27_EEEvvEEEEvNT_6ParamsE --------------------------
	.section	.nv.info._ZN7cutlass13device_kernelINS_4gemm6kernel13GemmUniversalIN4cute5tupleIJiiiiEEENS1_10collective13CollectiveMmaINS1_35MainloopSm100TmaUmmaWarpSpecializedILi9ELi2ELi4ENS5_IJNS4_1CILi2EEESB_NSA_ILi1EEEEEEEENS5_IJNSA_ILi256EEENSA_ILi64EEENSA_ILi32EEEEEENS_10tfloat32_tENS5_IJlSC_lEEESJ_SK_NS4_8TiledMMAINS4_8MMA_AtomIJNS4_23SM100_MMA_TF32_2x1SM_SSISJ_SJ_fLi256ELi64ELNS4_4UMMA5MajorE0ELSP_0ELNSO_7ScaleInE0ELSQ_0EEEEEENS4_6LayoutINS5_IJSC_SC_SC_EEENS5_IJNSA_ILi0EEESV_SV_EEEEENS5_IJNS4_10UnderscoreESY_SY_EEEEENS4_28SM100_TMA_2SM_LOAD_MULTICASTENS4_14ComposedLayoutINS4_7SwizzleILi3ELi4ELi3EEENS4_18smem_ptr_flag_bitsILi32EEENST_INS5_IJNSA_ILi8EEESH_EEENS5_IJSH_SC_EEEEEEEvNS4_8identityENS4_18SM100_TMA_2SM_LOADES1B_vS1C_EENS_8epilogue10collective18CollectiveEpilogueINS1F_23Sm100TmaWarpSpecializedILi4ELi2ELi16ELb1ELb0EEEJNS5_IJNSA_ILi128EEESG_SH_EEENS5_IJNST_IS1K_SC_EENST_INSA_ILi16EEESC_EEEEESJ_SK_SJ_SK_NS1F_6fusion15FusionCallbacksIS1J_NS1Q_17LinearCombinationISJ_fSJ_fLNS_15FloatRoundStyleE2EEES1L_S1P_JEEENS4_5SM1004TMEM4LOAD26SM100_TMEM_LOAD_32dp32b16xENS4_13SM90_TMA_LOADENS12_INS13_ILi2ELi4ELi3EEES16_NST_INS5_IJS17_S1N_EEENS5_IJS1N_SC_EEEEEEENS4_39AutoVectorizingCopyWithAssumedAlignmentILi128EEENS4_14SM90_TMA_STOREES25_S27_S27_EEEvvEEEEvNT_6ParamsE,"",@"SHT_CUDA_INFO"
	.sectionflags	@""
	.align	4


	//----- nvinfo : EIATTR_CUDA_API_VERSION
	.align		4
        /*0000*/ 	.byte	0x04, 0x37
        /*0002*/ 	.short	(.L_31 - .L_30)
.L_30:
        /*0004*/ 	.word	0x00000082


	//----- nvinfo : EIATTR_KPARAM_INFO
	.align		4
.L_31:
        /*0008*/ 	.byte	0x04, 0x17
        /*000a*/ 	.short	(.L_33 - .L_32)
.L_32:
        /*000c*/ 	.word	0x00000000
        /*0010*/ 	.short	0x0000
        /*0012*/ 	.short	0x0000
        /*0014*/ 	.byte	0x00, 0xf0, 0x01, 0x20


	//----- nvinfo : EIATTR_AT_ENTRY_FRAGMENTS
	.align		4
.L_33:
        /*0018*/ 	.byte	0x04, 0x4f
        /*001a*/ 	.short	(.L_35 - .L_34)


	//   ....[0]....
.L_34:
        /*001c*/ 	.word	0x00000007


	//----- nvinfo : EIATTR_RESERVED_SMEM_USED
	.align		4
.L_35:
        /*0020*/ 	.byte	0x01, 0x41
	.zero		2


	//----- nvinfo : EIATTR_SPARSE_MMA_MASK
	.align		4
        /*0024*/ 	.byte	0x03, 0x50
        /*0026*/ 	.short	0x0000


	//----- nvinfo : EIATTR_TCGEN05_2CTA_USED
	.align		4
        /*0028*/ 	.byte	0x01, 0x52
	.zero		2


	//----- nvinfo : EIATTR_MAXREG_COUNT
	.align		4
        /*002c*/ 	.byte	0x03, 0x1b
        /*002e*/ 	.short	0x00ff


	//----- nvinfo : EIATTR_NUM_BARRIERS
	.align		4
        /*0030*/ 	.byte	0x02, 0x4c
        /*0032*/ 	.byte	0x07
	.zero		1


	//----- nvinfo : EIATTR_EXTERNS
	.align		4
        /*0034*/ 	.byte	0x04, 0x0f
        /*0036*/ 	.short	(.L_37 - .L_36)


	//   ....[0]....
	.align		4
.L_36:
        /*0038*/ 	.word	index@(__assertfail)


	//----- nvinfo : EIATTR_MERCURY_ISA_VERSION
	.align		4
.L_37:
        /*003c*/ 	.byte	0x03, 0x5f
        /*003e*/ 	.short	0x0101


	//----- nvinfo : EIATTR_INT_WARP_WIDE_INSTR_OFFSETS
	.align		4
        /*0040*/ 	.byte	0x04, 0x31
        /*0042*/ 	.short	(.L_39 - .L_38)


	//   ....[0]....
.L_38:
        /*0044*/ 	.word	0x00000eb0


	//   ....[1]....
        /*0048*/ 	.word	0x00000f60


	//   ....[2]....
        /*004c*/ 	.word	0x00004750


	//   ....[3]....
        /*0050*/ 	.word	0x00004780


	//   ....[4]....
        /*0054*/ 	.word	0x000047a0


	//   ....[5]....
        /*0058*/ 	.word	0x00005320


	//   ....[6]....
        /*005c*/ 	.word	0x00005390


	//   ....[7]....
        /*0060*/ 	.word	0x00005460


	//   ....[8]....
        /*0064*/ 	.word	0x000054e0


	//   ....[9]....
        /*0068*/ 	.word	0x000055d0


	//   ....[10]....
        /*006c*/ 	.word	0x00005650


	//   ....[11]....
        /*0070*/ 	.word	0x00005730


	//   ....[12]....
        /*0074*/ 	.word	0x000057e0


	//----- nvinfo : EIATTR_COOP_GROUP_MASK_REGIDS
	.align		4
.L_39:
        /*0078*/ 	.byte	0x04, 0x29
        /*007a*/ 	.short	(.L_41 - .L_40)


	//   ....[0]....
.L_40:
        /*007c*/ 	.word	0xffffffff


	//   ....[1]....
        /*0080*/ 	.word	0xffffffff


	//   ....[2]....
        /*0084*/ 	.word	0xffffffff


	//   ....[3]....
        /*0088*/ 	.word	0xffffffff


	//   ....[4]....
        /*008c*/ 	.word	0xffffffff


	//   ....[5]....
        /*0090*/ 	.word	0xffffffff


	//   ....[6]....
        /*0094*/ 	.word	0xffffffff


	//   ....[7]....
        /*0098*/ 	.word	0xffffffff


	//   ....[8]....
        /*009c*/ 	.word	0xffffffff


	//   ....[9]....
        /*00a0*/ 	.word	0xffffffff


	//   ....[10]....
        /*00a4*/ 	.word	0xffffffff


	//   ....[11]....
        /*00a8*/ 	.word	0xffffffff


	//   ....[12]....
        /*00ac*/ 	.word	0xffffffff


	//   ....[13]....
        /*00b0*/ 	.word	0xffffffff


	//----- nvinfo : EIATTR_COOP_GROUP_INSTR_OFFSETS
	.align		4
.L_41:
        /*00b4*/ 	.byte	0x04, 0x28
        /*00b6*/ 	.short	(.L_43 - .L_42)


	//   ....[0]....
.L_42:
        /*00b8*/ 	.word	0x000000b0


	//   ....[1]....
        /*00bc*/ 	.word	0x00000520


	//   ....[2]....
        /*00c0*/ 	.word	0x000007c0


	//   ....[3]....
        /*00c4*/ 	.word	0x00000960


	//   ....[4]....
        /*00c8*/ 	.word	0x00000a60


	//   ....[5]....
        /*00cc*/ 	.word	0x00000bd0


	//   ....[6]....
        /*00d0*/ 	.word	0x00000d70


	//   ....[7]....
        /*00d4*/ 	.word	0x00000fd0


	//   ....[8]....
        /*00d8*/ 	.word	0x00002370


	//   ....[9]....
        /*00dc*/ 	.word	0x00003530


	//   ....[10]....
        /*00e0*/ 	.word	0x00003a00


	//   ....[11]....
        /*00e4*/ 	.word	0x00003a30


	//   ....[12]....
        /*00e8*/ 	.word	0x00004650


	//   ....[13]....
        /*00ec*/ 	.word	0x00004860


	//----- nvinfo : EIATTR_VRC_CTA_INIT_COUNT
	.align		4
.L_43:
        /*00f0*/ 	.byte	0x02, 0x4a
        /*00f2*/ 	.byte	0x80
	.zero		1


	//----- nvinfo : EIATTR_SYSCALL_OFFSETS
	.align		4
        /*00f4*/ 	.byte	0x04, 0x46
        /*00f6*/ 	.short	(.L_45 - .L_44)


	//   ....[0]....
.L_44:
        /*00f8*/ 	.word	0x00006440


	//   ....[1]....
        /*00fc*/ 	.word	0x00006530


	//   ....[2]....
        /*0100*/ 	.word	0x00006cd0


	//   ....[3]....
        /*0104*/ 	.word	0x00007650


	//   ....[4]....
        /*0108*/ 	.word	0x00007fb0


	//   ....[5]....
        /*010c*/ 	.word	0x00008900


	//----- nvinfo : EIATTR_MBARRIER_INSTR_OFFSETS
	.align		4
.L_45:
        /*0110*/ 	.byte	0x04, 0x39
        /*0112*/ 	.short	(.L_47 - .L_46)


	//   ....[0]....
.L_46:
        /*0114*/ 	.word	0x00000680
        /*0118*/ 	.word	0x000000ff
        /*011c*/ 	.word	0x00000000
        /*0120*/ 	.short	0x0100
        /*0122*/ 	.byte	0x04
	.zero		1


	//   ....[1]....
        /*0124*/ 	.word	0x00000690
        /*0128*/ 	.word	0x000000ff
        /*012c*/ 	.word	0x00000048
        /*0130*/ 	.short	0x0100
        /*0132*/ 	.byte	0x04
	.zero		1


	//   ....[2]....
        /*0134*/ 	.word	0x000006a0
        /*0138*/ 	.word	0x000000ff
        /*013c*/ 	.word	0x00000008
        /*0140*/ 	.short	0x0100
        /*0142*/ 	.byte	0x04
	.zero		1


	//   ....[3]....
        /*0144*/ 	.word	0x000006b0
        /*0148*/ 	.word	0x000000ff
        /*014c*/ 	.word	0x00000050
        /*0150*/ 	.short	0x0100
        /*0152*/ 	.byte	0x04
	.zero		1


	//   ....[4]....
        /*0154*/ 	.word	0x000006c0
        /*0158*/ 	.word	0x000000ff
        /*015c*/ 	.word	0x00000010
        /*0160*/ 	.short	0x0100
        /*0162*/ 	.byte	0x04
	.zero		1


	//   ....[5]....
        /*0164*/ 	.word	0x000006d0
        /*0168*/ 	.word	0x000000ff
        /*016c*/ 	.word	0x00000058
        /*0170*/ 	.short	0x0100
        /*0172*/ 	.byte	0x04
	.zero		1


	//   ....[6]....
        /*0174*/ 	.word	0x000006e0
        /*0178*/ 	.word	0x000000ff
        /*017c*/ 	.word	0x00000018
        /*0180*/ 	.short	0x0100
        /*0182*/ 	.byte	0x04
	.zero		1


	//   ....[7]....
        /*0184*/ 	.word	0x000006f0
        /*0188*/ 	.word	0x000000ff
        /*018c*/ 	.word	0x00000060
        /*0190*/ 	.short	0x0100
        /*0192*/ 	.byte	0x04
	.zero		1


	//   ....[8]....
        /*0194*/ 	.word	0x00000700
        /*0198*/ 	.word	0x000000ff
        /*019c*/ 	.word	0x00000020
        /*01a0*/ 	.short	0x0100
        /*01a2*/ 	.byte	0x04
	.zero		1


	//   ....[9]....
        /*01a4*/ 	.word	0x00000710
        /*01a8*/ 	.word	0x000000ff
        /*01ac*/ 	.word	0x00000068
        /*01b0*/ 	.short	0x0100
        /*01b2*/ 	.byte	0x04
	.zero		1


	//   ....[10]....
        /*01b4*/ 	.word	0x00000720
        /*01b8*/ 	.word	0x000000ff
        /*01bc*/ 	.word	0x00000028
        /*01c0*/ 	.short	0x0100
        /*01c2*/ 	.byte	0x04
	.zero		1


	//   ....[11]....
        /*01c4*/ 	.word	0x00000730
        /*01c8*/ 	.word	0x000000ff
        /*01cc*/ 	.word	0x00000070
        /*01d0*/ 	.short	0x0100
        /*01d2*/ 	.byte	0x04
	.zero		1


	//   ....[12]....
        /*01d4*/ 	.word	0x00000740
        /*01d8*/ 	.word	0x000000ff
        /*01dc*/ 	.word	0x00000030
        /*01e0*/ 	.short	0x0100
        /*01e2*/ 	.byte	0x04
	.zero		1


	//   ....[13]....
        /*01e4*/ 	.word	0x00000750
        /*01e8*/ 	.word	0x000000ff
        /*01ec*/ 	.word	0x00000078
        /*01f0*/ 	.short	0x0100
        /*01f2*/ 	.byte	0x04
	.zero		1


	//   ....[14]....
        /*01f4*/ 	.word	0x00000760
        /*01f8*/ 	.word	0x000000ff
        /*01fc*/ 	.word	0x00000038
        /*0200*/ 	.short	0x0100
        /*0202*/ 	.byte	0x04
	.zero		1


	//   ....[15]....
        /*0204*/ 	.word	0x00000770
        /*0208*/ 	.word	0x000000ff
        /*020c*/ 	.word	0x00000080
        /*0210*/ 	.short	0x0100
        /*0212*/ 	.byte	0x04
	.zero		1


	//   ....[16]....
        /*0214*/ 	.word	0x00000780
        /*0218*/ 	.word	0x000000ff
        /*021c*/ 	.word	0x00000040
        /*0220*/ 	.short	0x0100
        /*0222*/ 	.byte	0x04
	.zero		1


	//   ....[17]....
        /*0224*/ 	.word	0x00000790
        /*0228*/ 	.word	0x000000ff
        /*022c*/ 	.word	0x00000088
        /*0230*/ 	.short	0x0100
        /*0232*/ 	.byte	0x04
	.zero		1


	//   ....[18]....
        /*0234*/ 	.word	0x000008d0
        /*0238*/ 	.word	0x000000ff
        /*023c*/ 	.word	0x00000090
        /*0240*/ 	.short	0x0100
        /*0242*/ 	.byte	0x04
	.zero		1


	//   ....[19]....
        /*0244*/ 	.word	0x000008e0
        /*0248*/ 	.word	0x000000ff
        /*024c*/ 	.word	0x000000b0
        /*0250*/ 	.short	0x0100
        /*0252*/ 	.byte	0x04
	.zero		1


	//   ....[20]....
        /*0254*/ 	.word	0x000008f0
        /*0258*/ 	.word	0x000000ff
        /*025c*/ 	.word	0x00000098
        /*0260*/ 	.short	0x0100
        /*0262*/ 	.byte	0x04
	.zero		1


	//   ....[21]....
        /*0264*/ 	.word	0x00000900
        /*0268*/ 	.word	0x000000ff
        /*026c*/ 	.word	0x000000b8
        /*0270*/ 	.short	0x0100
        /*0272*/ 	.byte	0x04
	.zero		1


	//   ....[22]....
        /*0274*/ 	.word	0x00000910
        /*0278*/ 	.word	0x000000ff
        /*027c*/ 	.word	0x000000a0
        /*0280*/ 	.short	0x0100
        /*0282*/ 	.byte	0x04
	.zero		1


	//   ....[23]....
        /*0284*/ 	.word	0x00000920
        /*0288*/ 	.word	0x000000ff
        /*028c*/ 	.word	0x000000c0
        /*0290*/ 	.short	0x0100
        /*0292*/ 	.byte	0x04
	.zero		1


	//   ....[24]....
        /*0294*/ 	.word	0x00000930
        /*0298*/ 	.word	0x000000ff
        /*029c*/ 	.word	0x000000a8
        /*02a0*/ 	.short	0x0100
        /*02a2*/ 	.byte	0x04
	.zero		1


	//   ....[25]....
        /*02a4*/ 	.word	0x00000940
        /*02a8*/ 	.word	0x000000ff
        /*02ac*/ 	.word	0x000000c8
        /*02b0*/ 	.short	0x0100
        /*02b2*/ 	.byte	0x04
	.zero		1


	//   ....[26]....
        /*02b4*/ 	.word	0x00000a30
        /*02b8*/ 	.word	0x000000ff
        /*02bc*/ 	.word	0x000000d0
        /*02c0*/ 	.short	0x0100
        /*02c2*/ 	.byte	0x06
	.zero		1


	//   ....[27]....
        /*02c4*/ 	.word	0x00000a40
        /*02c8*/ 	.word	0x000000ff
        /*02cc*/ 	.word	0x000000d8
        /*02d0*/ 	.short	0x0100
        /*02d2*/ 	.byte	0x06
	.zero		1


	//   ....[28]....
        /*02d4*/ 	.word	0x00000b80
        /*02d8*/ 	.word	0x000000ff
        /*02dc*/ 	.word	0x000000e0
        /*02e0*/ 	.short	0x0100
        /*02e2*/ 	.byte	0x06
	.zero		1


	//   ....[29]....
        /*02e4*/ 	.word	0x00000b90
        /*02e8*/ 	.word	0x000000ff
        /*02ec*/ 	.word	0x000000f0
        /*02f0*/ 	.short	0x0100
        /*02f2*/ 	.byte	0x06
	.zero		1


	//   ....[30]....
        /*02f4*/ 	.word	0x00000ba0
        /*02f8*/ 	.word	0x000000ff
        /*02fc*/ 	.word	0x000000e8
        /*0300*/ 	.short	0x0100
        /*0302*/ 	.byte	0x06
	.zero		1


	//   ....[31]....
        /*0304*/ 	.word	0x00000bb0
        /*0308*/ 	.word	0x000000ff
        /*030c*/ 	.word	0x000000f8
        /*0310*/ 	.short	0x0100
        /*0312*/ 	.byte	0x06
	.zero		1


	//   ....[32]....
        /*0314*/ 	.word	0x00000ce0
        /*0318*/ 	.word	0x000000ff
        /*031c*/ 	.word	0x00000100
        /*0320*/ 	.short	0x0100
        /*0322*/ 	.byte	0x04
	.zero		1


	//   ....[33]....
        /*0324*/ 	.word	0x00000cf0
        /*0328*/ 	.word	0x000000ff
        /*032c*/ 	.word	0x00000120
        /*0330*/ 	.short	0x0100
        /*0332*/ 	.byte	0x04
	.zero		1


	//   ....[34]....
        /*0334*/ 	.word	0x00000d00
        /*0338*/ 	.word	0x000000ff
        /*033c*/ 	.word	0x00000108
        /*0340*/ 	.short	0x0100
        /*0342*/ 	.byte	0x04
	.zero		1


	//   ....[35]....
        /*0344*/ 	.word	0x00000d10
        /*0348*/ 	.word	0x000000ff
        /*034c*/ 	.word	0x00000128
        /*0350*/ 	.short	0x0100
        /*0352*/ 	.byte	0x04
	.zero		1


	//   ....[36]....
        /*0354*/ 	.word	0x00000d20
        /*0358*/ 	.word	0x000000ff
        /*035c*/ 	.word	0x00000110
        /*0360*/ 	.short	0x0100
        /*0362*/ 	.byte	0x04
	.zero		1


	//   ....[37]....
        /*0364*/ 	.word	0x00000d30
        /*0368*/ 	.word	0x000000ff
        /*036c*/ 	.word	0x00000130
        /*0370*/ 	.short	0x0100
        /*0372*/ 	.byte	0x04
	.zero		1


	//   ....[38]....
        /*0374*/ 	.word	0x00000d40
        /*0378*/ 	.word	0x000000ff
        /*037c*/ 	.word	0x00000118
        /*0380*/ 	.short	0x0100
        /*0382*/ 	.byte	0x04
	.zero		1


	//   ....[39]....
        /*0384*/ 	.word	0x00000d50
        /*0388*/ 	.word	0x000000ff
        /*038c*/ 	.word	0x00000138
        /*0390*/ 	.short	0x0100
        /*0392*/ 	.byte	0x04
	.zero		1


	//   ....[40]....
        /*0394*/ 	.word	0x00000e50
        /*0398*/ 	.word	0x000000ff
        /*039c*/ 	.word	0x00000140
        /*03a0*/ 	.short	0x0100
        /*03a2*/ 	.byte	0x04
	.zero		1


	//   ....[41]....
        /*03a4*/ 	.word	0x00000e60
        /*03a8*/ 	.word	0x000000ff
        /*03ac*/ 	.word	0x00000150
        /*03b0*/ 	.short	0x0100
        /*03b2*/ 	.byte	0x04
	.zero		1


	//   ....[42]....
        /*03b4*/ 	.word	0x00000e70
        /*03b8*/ 	.word	0x000000ff
        /*03bc*/ 	.word	0x00000148
        /*03c0*/ 	.short	0x0100
        /*03c2*/ 	.byte	0x04
	.zero		1


	//   ....[43]....
        /*03c4*/ 	.word	0x00000e80
        /*03c8*/ 	.word	0x000000ff
        /*03cc*/ 	.word	0x00000158
        /*03d0*/ 	.short	0x0100
        /*03d2*/ 	.byte	0x04
	.zero		1


	//   ....[44]....
        /*03d4*/ 	.word	0x00000f80
        /*03d8*/ 	.word	0x000000ff
        /*03dc*/ 	.word	0x00000160
        /*03e0*/ 	.short	0x0100
        /*03e2*/ 	.byte	0x06
	.zero		1


	//   ....[45]....
        /*03e4*/ 	.word	0x00001bb0
        /*03e8*/ 	.word	0x00000000
        /*03ec*/ 	.word	0x00000150
        /*03f0*/ 	.short	0x010a
        /*03f2*/ 	.byte	0xff
	.zero		1


	//   ....[46]....
        /*03f4*/ 	.word	0x00001be0
        /*03f8*/ 	.word	0x00000000
        /*03fc*/ 	.word	0x00000140
        /*0400*/ 	.short	0x0101
        /*0402*/ 	.byte	0xff
	.zero		1


	//   ....[47]....
        /*0404*/ 	.word	0x00001c80
        /*0408*/ 	.word	0x000000ff
        /*040c*/ 	.word	0x00000048
        /*0410*/ 	.short	0x010a
        /*0412*/ 	.byte	0x04
	.zero		1


	//   ....[48]....
        /*0414*/ 	.word	0x00001d50
        /*0418*/ 	.word	0x000000ff
        /*041c*/ 	.word	0x00000048
        /*0420*/ 	.short	0x010a
        /*0422*/ 	.byte	0x21
	.zero		1


	//   ....[49]....
        /*0424*/ 	.word	0x00001f00
        /*0428*/ 	.word	0x000000ff
        /*042c*/ 	.word	0x00000048
        /*0430*/ 	.short	0x010a
        /*0432*/ 	.byte	0x05
	.zero		1


	//   ....[50]....
        /*0434*/ 	.word	0x00002020
        /*0438*/ 	.word	0x000000ff
        /*043c*/ 	.word	0x000000d8
        /*0440*/ 	.short	0x0101
        /*0442*/ 	.byte	0x0d
	.zero		1


	//   ....[51]....
        /*0444*/ 	.word	0x00002040
        /*0448*/ 	.word	0x000000ff
        /*044c*/ 	.word	0x00000048
        /*0450*/ 	.short	0x010a
        /*0452*/ 	.byte	0x04
	.zero		1


	//   ....[52]....
        /*0454*/ 	.word	0x000020c0
        /*0458*/ 	.word	0x000000ff
        /*045c*/ 	.word	0x00000048
        /*0460*/ 	.short	0x010a
        /*0462*/ 	.byte	0x11
	.zero		1


	//   ....[53]....
        /*0464*/ 	.word	0x00002260
        /*0468*/ 	.word	0x000000ff
        /*046c*/ 	.word	0x00000048
        /*0470*/ 	.short	0x010a
        /*0472*/ 	.byte	0x05
	.zero		1


	//   ....[54]....
        /*0474*/ 	.word	0x000023a0
        /*0478*/ 	.word	0x00000003
        /*047c*/ 	.word	0x000000e0
        /*0480*/ 	.short	0x010a
        /*0482*/ 	.byte	0xff
	.zero		1


	//   ....[55]....
        /*0484*/ 	.word	0x000024f0
        /*0488*/ 	.word	0x00000000
        /*048c*/ 	.word	0x00000000
        /*0490*/ 	.short	0x0101
        /*0492*/ 	.byte	0xff
	.zero		1


	//   ....[56]....
        /*0494*/ 	.word	0x00002ab0
        /*0498*/ 	.word	0x000000ff
        /*049c*/ 	.word	0x00000000
        /*04a0*/ 	.short	0x010a
        /*04a2*/ 	.byte	0x04
	.zero		1


	//   ....[57]....
        /*04a4*/ 	.word	0x00002b40
        /*04a8*/ 	.word	0x000000ff
        /*04ac*/ 	.word	0x00000000
        /*04b0*/ 	.short	0x010a
        /*04b2*/ 	.byte	0x05
	.zero		1


	//   ....[58]....
        /*04b4*/ 	.word	0x00002bd0
        /*04b8*/ 	.word	0x000000ff
        /*04bc*/ 	.word	0x00000000
        /*04c0*/ 	.short	0x010a
        /*04c2*/ 	.byte	0x05
	.zero		1


	//   ....[59]....
        /*04c4*/ 	.word	0x00002c60
        /*04c8*/ 	.word	0x000000ff
        /*04cc*/ 	.word	0x00000000
        /*04d0*/ 	.short	0x010a
        /*04d2*/ 	.byte	0x05
	.zero		1


	//   ....[60]....
        /*04d4*/ 	.word	0x00002cf0
        /*04d8*/ 	.word	0x000000ff
        /*04dc*/ 	.word	0x00000000
        /*04e0*/ 	.short	0x010a
        /*04e2*/ 	.byte	0x05
	.zero		1


	//   ....[61]....
        /*04e4*/ 	.word	0x00002d80
        /*04e8*/ 	.word	0x000000ff
        /*04ec*/ 	.word	0x00000000
        /*04f0*/ 	.short	0x010a
        /*04f2*/ 	.byte	0x05
	.zero		1


	//   ....[62]....
        /*04f4*/ 	.word	0x00002e10
        /*04f8*/ 	.word	0x000000ff
        /*04fc*/ 	.word	0x00000000
        /*0500*/ 	.short	0x010a
        /*0502*/ 	.byte	0x05
	.zero		1


	//   ....[63]....
        /*0504*/ 	.word	0x00002ea0
        /*0508*/ 	.word	0x000000ff
        /*050c*/ 	.word	0x00000000
        /*0510*/ 	.short	0x010a
        /*0512*/ 	.byte	0x05
	.zero		1


	//   ....[64]....
        /*0514*/ 	.word	0x00002f40
        /*0518*/ 	.word	0x00000000
        /*051c*/ 	.word	0x00000000
        /*0520*/ 	.short	0x010a
        /*0522*/ 	.byte	0xff
	.zero		1


	//   ....[65]....
        /*0524*/ 	.word	0x00003080
        /*0528*/ 	.word	0x00000000
        /*052c*/ 	.word	0x00000140
        /*0530*/ 	.short	0x010a
        /*0532*/ 	.byte	0xff
	.zero		1


	//   ....[66]....
        /*0534*/ 	.word	0x000030f0
        /*0538*/ 	.word	0x00000000
        /*053c*/ 	.word	0x00000000
        /*0540*/ 	.short	0x0101
        /*0542*/ 	.byte	0xff
	.zero		1


	//   ....[67]....
        /*0544*/ 	.word	0x00003110
        /*0548*/ 	.word	0x000000ff
        /*054c*/ 	.word	0x000000f0
        /*0550*/ 	.short	0x010a
        /*0552*/ 	.byte	0x04
	.zero		1


	//   ....[68]....
        /*0554*/ 	.word	0x00003230
        /*0558*/ 	.word	0x00000000
        /*055c*/ 	.word	0x000000e0
        /*0560*/ 	.short	0x010a
        /*0562*/ 	.byte	0xff
	.zero		1


	//   ....[69]....
        /*0564*/ 	.word	0x00003330
        /*0568*/ 	.word	0x00000000
        /*056c*/ 	.word	0x00000000
        /*0570*/ 	.short	0x0101
        /*0572*/ 	.byte	0xff
	.zero		1


	//   ....[70]....
        /*0574*/ 	.word	0x000033c0
        /*0578*/ 	.word	0x000000ff
        /*057c*/ 	.word	0x000000f0
        /*0580*/ 	.short	0x0106
        /*0582*/ 	.byte	0x04
	.zero		1


	//   ....[71]....
        /*0584*/ 	.word	0x000033e0
        /*0588*/ 	.word	0x000000ff
        /*058c*/ 	.word	0x000000f0
        /*0590*/ 	.short	0x010a
        /*0592*/ 	.byte	0x04
	.zero		1


	//   ....[72]....
        /*0594*/ 	.word	0x00003470
        /*0598*/ 	.word	0x000000ff
        /*059c*/ 	.word	0x000000f0
        /*05a0*/ 	.short	0x0106
        /*05a2*/ 	.byte	0x07
	.zero		1


	//   ....[73]....
        /*05a4*/ 	.word	0x000034b0
        /*05a8*/ 	.word	0x00000000
        /*05ac*/ 	.word	0x000000f0
        /*05b0*/ 	.short	0x010a
        /*05b2*/ 	.byte	0xff
	.zero		1


	//   ....[74]....
        /*05b4*/ 	.word	0x00003700
        /*05b8*/ 	.word	0x000000ff
        /*05bc*/ 	.word	0x00000008
        /*05c0*/ 	.short	0x010a
        /*05c2*/ 	.byte	0x05
	.zero		1


	//   ....[75]....
        /*05c4*/ 	.word	0x00003720
        /*05c8*/ 	.word	0x000000ff
        /*05cc*/ 	.word	0x00000008
        /*05d0*/ 	.short	0x010a
        /*05d2*/ 	.byte	0x05
	.zero		1


	//   ....[76]....
        /*05d4*/ 	.word	0x000038b0
        /*05d8*/ 	.word	0x000000ff
        /*05dc*/ 	.word	0x00000008
        /*05e0*/ 	.short	0x010a
        /*05e2*/ 	.byte	0x05
	.zero		1


	//   ....[77]....
        /*05e4*/ 	.word	0x000038d0
        /*05e8*/ 	.word	0x000000ff
        /*05ec*/ 	.word	0x00000008
        /*05f0*/ 	.short	0x010a
        /*05f2*/ 	.byte	0x05
	.zero		1


	//   ....[78]....
        /*05f4*/ 	.word	0x00003990
        /*05f8*/ 	.word	0x000000ff
        /*05fc*/ 	.word	0x00000000
        /*0600*/ 	.short	0x0101
        /*0602*/ 	.byte	0x04
	.zero		1


	//   ....[79]....
        /*0604*/ 	.word	0x00003cd0
        /*0608*/ 	.word	0x00000000
        /*060c*/ 	.word	0x000000e0
        /*0610*/ 	.short	0x010a
        /*0612*/ 	.byte	0xff
	.zero		1


	//   ....[80]....
        /*0614*/ 	.word	0x00003d90
        /*0618*/ 	.word	0x00000000
        /*061c*/ 	.word	0x00000000
        /*0620*/ 	.short	0x0101
        /*0622*/ 	.byte	0xff
	.zero		1


	//   ....[81]....
        /*0624*/ 	.word	0x00003e50
        /*0628*/ 	.word	0x000000ff
        /*062c*/ 	.word	0x00000000
        /*0630*/ 	.short	0x010a
        /*0632*/ 	.byte	0x04
	.zero		1


	//   ....[82]....
        /*0634*/ 	.word	0x00003e60
        /*0638*/ 	.word	0x000000ff
        /*063c*/ 	.word	0x00000120
        /*0640*/ 	.short	0x010a
        /*0642*/ 	.byte	0x1f
	.zero		1


	//   ....[83]....
        /*0644*/ 	.word	0x00003f10
        /*0648*/ 	.word	0x000000ff
        /*064c*/ 	.word	0x00000000
        /*0650*/ 	.short	0x010a
        /*0652*/ 	.byte	0x05
	.zero		1


	//   ....[84]....
        /*0654*/ 	.word	0x00004040
        /*0658*/ 	.word	0x000000ff
        /*065c*/ 	.word	0x00000000
        /*0660*/ 	.short	0x010a
        /*0662*/ 	.byte	0x04
	.zero		1


	//   ....[85]....
        /*0664*/ 	.word	0x00004340
        /*0668*/ 	.word	0x000000ff
        /*066c*/ 	.word	0x00000000
        /*0670*/ 	.short	0x010a
        /*0672*/ 	.byte	0x04
	.zero		1


	//   ....[86]....
        /*0674*/ 	.word	0x000043d0
        /*0678*/ 	.word	0x000000ff
        /*067c*/ 	.word	0x00000000
        /*0680*/ 	.short	0x010a
        /*0682*/ 	.byte	0x05
	.zero		1


	//   ....[87]....
        /*0684*/ 	.word	0x00004460
        /*0688*/ 	.word	0x000000ff
        /*068c*/ 	.word	0x00000000
        /*0690*/ 	.short	0x010a
        /*0692*/ 	.byte	0x05
	.zero		1


	//   ....[88]....
        /*0694*/ 	.word	0x00004500
        /*0698*/ 	.word	0x00000000
        /*069c*/ 	.word	0x00000000
        /*06a0*/ 	.short	0x010a
        /*06a2*/ 	.byte	0xff
	.zero		1


	//   ....[89]....
        /*06a4*/ 	.word	0x00004540
        /*06a8*/ 	.word	0x00000000
        /*06ac*/ 	.word	0x00000000
        /*06b0*/ 	.short	0x010a
        /*06b2*/ 	.byte	0xff
	.zero		1


	//   ....[90]....
        /*06b4*/ 	.word	0x000045b0
        /*06b8*/ 	.word	0x000000ff
        /*06bc*/ 	.word	0x00000000
        /*06c0*/ 	.short	0x0101
        /*06c2*/ 	.byte	0x04
	.zero		1


	//   ....[91]....
        /*06c4*/ 	.word	0x000045f0
        /*06c8*/ 	.word	0x000000ff
        /*06cc*/ 	.word	0x00000160
        /*06d0*/ 	.short	0x010a
        /*06d2*/ 	.byte	0x1a
	.zero		1


	//   ....[92]....
        /*06d4*/ 	.word	0x00004640
        /*06d8*/ 	.word	0x000000ff
        /*06dc*/ 	.word	0x00000000
        /*06e0*/ 	.short	0x0101
        /*06e2*/ 	.byte	0x04
	.zero		1


	//   ....[93]....
        /*06e4*/ 	.word	0x00004b20
        /*06e8*/ 	.word	0x0000000c
        /*06ec*/ 	.word	0x000000e0
        /*06f0*/ 	.short	0x010a
        /*06f2*/ 	.byte	0xff
	.zero		1


	//   ....[94]....
        /*06f4*/ 	.word	0x00004c90
        /*06f8*/ 	.word	0x00000000
        /*06fc*/ 	.word	0x00000000
        /*0700*/ 	.short	0x0101
        /*0702*/ 	.byte	0xff
	.zero		1


	//   ....[95]....
        /*0704*/ 	.word	0x00005120
        /*0708*/ 	.word	0x000000ff
        /*070c*/ 	.word	0x000000d8
        /*0710*/ 	.short	0x010a
        /*0712*/ 	.byte	0x15
	.zero		1


	//   ....[96]....
        /*0714*/ 	.word	0x000052a0
        /*0718*/ 	.word	0x000000ff
        /*071c*/ 	.word	0x000000b0
        /*0720*/ 	.short	0x010a
        /*0722*/ 	.byte	0x15
	.zero		1


	//   ....[97]....
        /*0724*/ 	.word	0x00005410
        /*0728*/ 	.word	0x000000ff
        /*072c*/ 	.word	0x00000090
        /*0730*/ 	.short	0x010b
        /*0732*/ 	.byte	0x15
	.zero		1


	//   ....[98]....
        /*0734*/ 	.word	0x00005420
        /*0738*/ 	.word	0x000000ff
        /*073c*/ 	.word	0x00000000
        /*0740*/ 	.short	0x0101
        /*0742*/ 	.byte	0x28
	.zero		1


	//   ....[99]....
        /*0744*/ 	.word	0x00005430
        /*0748*/ 	.word	0x000000ff
        /*074c*/ 	.word	0x000000b8
        /*0750*/ 	.short	0x010a
        /*0752*/ 	.byte	0x15
	.zero		1


	//   ....[100]....
        /*0754*/ 	.word	0x00005580
        /*0758*/ 	.word	0x000000ff
        /*075c*/ 	.word	0x00000098
        /*0760*/ 	.short	0x010b
        /*0762*/ 	.byte	0x15
	.zero		1


	//   ....[101]....
        /*0764*/ 	.word	0x00005590
        /*0768*/ 	.word	0x000000ff
        /*076c*/ 	.word	0x00000000
        /*0770*/ 	.short	0x0101
        /*0772*/ 	.byte	0x27
	.zero		1


	//   ....[102]....
        /*0774*/ 	.word	0x000055a0
        /*0778*/ 	.word	0x000000ff
        /*077c*/ 	.word	0x000000c0
        /*0780*/ 	.short	0x010a
        /*0782*/ 	.byte	0x15
	.zero		1


	//   ....[103]....
        /*0784*/ 	.word	0x000056e0
        /*0788*/ 	.word	0x000000ff
        /*078c*/ 	.word	0x000000a0
        /*0790*/ 	.short	0x010b
        /*0792*/ 	.byte	0x15
	.zero		1


	//   ....[104]....
        /*0794*/ 	.word	0x000056f0
        /*0798*/ 	.word	0x000000ff
        /*079c*/ 	.word	0x00000000
        /*07a0*/ 	.short	0x0101
        /*07a2*/ 	.byte	0x26
	.zero		1


	//   ....[105]....
        /*07a4*/ 	.word	0x00005700
        /*07a8*/ 	.word	0x000000ff
        /*07ac*/ 	.word	0x000000c8
        /*07b0*/ 	.short	0x010a
        /*07b2*/ 	.byte	0x15
	.zero		1


	//   ....[106]....
        /*07b4*/ 	.word	0x00005900
        /*07b8*/ 	.word	0x000000ff
        /*07bc*/ 	.word	0x000000a8
        /*07c0*/ 	.short	0x010b
        /*07c2*/ 	.byte	0x15
	.zero		1


	//   ....[107]....
        /*07c4*/ 	.word	0x00005910
        /*07c8*/ 	.word	0x000000ff
        /*07cc*/ 	.word	0x00000000
        /*07d0*/ 	.short	0x0101
        /*07d2*/ 	.byte	0x25
	.zero		1


	//   ....[108]....
        /*07d4*/ 	.word	0x00005940
        /*07d8*/ 	.word	0x000000ff
        /*07dc*/ 	.word	0x000000b0
        /*07e0*/ 	.short	0x010a
        /*07e2*/ 	.byte	0x15
	.zero		1


	//   ....[109]....
        /*07e4*/ 	.word	0x00005960
        /*07e8*/ 	.word	0x000000ff
        /*07ec*/ 	.word	0x000000b8
        /*07f0*/ 	.short	0x010a
        /*07f2*/ 	.byte	0x15
	.zero		1


	//   ....[110]....
        /*07f4*/ 	.word	0x00005980
        /*07f8*/ 	.word	0x000000ff
        /*07fc*/ 	.word	0x000000c0
        /*0800*/ 	.short	0x010a
        /*0802*/ 	.byte	0x15
	.zero		1


	//   ....[111]....
        /*0804*/ 	.word	0x000059c0
        /*0808*/ 	.word	0x00000000
        /*080c*/ 	.word	0x000000c8
        /*0810*/ 	.short	0x010a
        /*0812*/ 	.byte	0xff
	.zero		1


	//   ....[112]....
        /*0814*/ 	.word	0x00005cd0
        /*0818*/ 	.word	0x00000003
        /*081c*/ 	.word	0x000000e0
        /*0820*/ 	.short	0x010a
        /*0822*/ 	.byte	0xff
	.zero		1


	//   ....[113]....
        /*0824*/ 	.word	0x00005e50
        /*0828*/ 	.word	0x00000000
        /*082c*/ 	.word	0x00000000
        /*0830*/ 	.short	0x0101
        /*0832*/ 	.byte	0xff
	.zero		1


	//   ....[114]....
        /*0834*/ 	.word	0x00006990
        /*0838*/ 	.word	0x000000ff
        /*083c*/ 	.word	0x00000090
        /*0840*/ 	.short	0x010a
        /*0842*/ 	.byte	0x2c
	.zero		1


	//   ....[115]....
        /*0844*/ 	.word	0x000069d0
        /*0848*/ 	.word	0x00000046
        /*084c*/ 	.word	0x00000100
        /*0850*/ 	.short	0x010a
        /*0852*/ 	.byte	0xff
	.zero		1


	//   ....[116]....
        /*0854*/ 	.word	0x00006ac0
        /*0858*/ 	.word	0x000000ff
        /*085c*/ 	.word	0x00000090
        /*0860*/ 	.short	0x010a
        /*0862*/ 	.byte	0x2c
	.zero		1


	//   ....[117]....
        /*0864*/ 	.word	0x00006bb0
        /*0868*/ 	.word	0x00000046
        /*086c*/ 	.word	0x00000100
        /*0870*/ 	.short	0x010a
        /*0872*/ 	.byte	0xff
	.zero		1


	//   ....[118]....
        /*0874*/ 	.word	0x00007380
        /*0878*/ 	.word	0x00000000
        /*087c*/ 	.word	0x00000000
        /*0880*/ 	.short	0x0101
        /*0882*/ 	.byte	0xff
	.zero		1


	//   ....[119]....
        /*0884*/ 	.word	0x00007390
        /*0888*/ 	.word	0x00000002
        /*088c*/ 	.word	0x00000090
        /*0890*/ 	.short	0x010a
        /*0892*/ 	.byte	0xff
	.zero		1


	//   ....[120]....
        /*0894*/ 	.word	0x00007470
        /*0898*/ 	.word	0x00000002
        /*089c*/ 	.word	0x00000090
        /*08a0*/ 	.short	0x010a
        /*08a2*/ 	.byte	0xff
	.zero		1


	//   ....[121]....
        /*08a4*/ 	.word	0x00007ce0
        /*08a8*/ 	.word	0x00000000
        /*08ac*/ 	.word	0x00000000
        /*08b0*/ 	.short	0x0101
        /*08b2*/ 	.byte	0xff
	.zero		1


	//   ....[122]....
        /*08b4*/ 	.word	0x00007d00
        /*08b8*/ 	.word	0x00000006
        /*08bc*/ 	.word	0x00000090
        /*08c0*/ 	.short	0x010a
        /*08c2*/ 	.byte	0xff
	.zero		1


	//   ....[123]....
        /*08c4*/ 	.word	0x00007dd0
        /*08c8*/ 	.word	0x00000006
        /*08cc*/ 	.word	0x00000090
        /*08d0*/ 	.short	0x010a
        /*08d2*/ 	.byte	0xff
	.zero		1


	//   ....[124]....
        /*08d4*/ 	.word	0x00008630
        /*08d8*/ 	.word	0x0000000e
        /*08dc*/ 	.word	0x00000000
        /*08e0*/ 	.short	0x0101
        /*08e2*/ 	.byte	0xff
	.zero		1


	//   ....[125]....
        /*08e4*/ 	.word	0x00008650
        /*08e8*/ 	.word	0x00000000
        /*08ec*/ 	.word	0x00000090
        /*08f0*/ 	.short	0x010a
        /*08f2*/ 	.byte	0xff
	.zero		1


	//   ....[126]....
        /*08f4*/ 	.word	0x00008720
        /*08f8*/ 	.word	0x00000000
        /*08fc*/ 	.word	0x00000090
        /*0900*/ 	.short	0x010a
        /*0902*/ 	.byte	0xff
	.zero		1


	//   ....[127]....
        /*0904*/ 	.word	0x00008a30
        /*0908*/ 	.word	0x00000046
        /*090c*/ 	.word	0x00000000
        /*0910*/ 	.short	0x0101
        /*0912*/ 	.byte	0xff
	.zero		1


	//   ....[128]....
        /*0914*/ 	.word	0x00008fd0
        /*0918*/ 	.word	0x00000000
        /*091c*/ 	.word	0x00000000
        /*0920*/ 	.short	0x0101
        /*0922*/ 	.byte	0xff
	.zero		1


	//   ....[129]....
        /*0924*/ 	.word	0x00009280
        /*0928*/ 	.word	0x000000ff
        /*092c*/ 	.word	0x00000000
        /*0930*/ 	.short	0x0101
        /*0932*/ 	.byte	0x04
	.zero		1


	//   ....[130]....
        /*0934*/ 	.word	0x000092a0
        /*0938*/ 	.word	0x00000000
        /*093c*/ 	.word	0x00000150
        /*0940*/ 	.short	0x010a
        /*0942*/ 	.byte	0xff
	.zero		1


	//   ....[131]....
        /*0944*/ 	.word	0x00009300
        /*0948*/ 	.word	0x00000000
        /*094c*/ 	.word	0x00000048
        /*0950*/ 	.short	0x010a
        /*0952*/ 	.byte	0xff
	.zero		1


	//   ....[132]....
        /*0954*/ 	.word	0x00009360
        /*0958*/ 	.word	0x00000000
        /*095c*/ 	.word	0x00000048
        /*0960*/ 	.short	0x010a
        /*0962*/ 	.byte	0xff
	.zero		1


	//   ....[133]....
        /*0964*/ 	.word	0x000093b0
        /*0968*/ 	.word	0x00000003
        /*096c*/ 	.word	0x000000e0
        /*0970*/ 	.short	0x010a
        /*0972*/ 	.byte	0xff
	.zero		1


	//   ....[134]....
        /*0974*/ 	.word	0x00009410
        /*0978*/ 	.word	0x00000000
        /*097c*/ 	.word	0x00000000
        /*0980*/ 	.short	0x010a
        /*0982*/ 	.byte	0xff
	.zero		1


	//   ....[135]....
        /*0984*/ 	.word	0x00009470
        /*0988*/ 	.word	0x00000000
        /*098c*/ 	.word	0x00000000
        /*0990*/ 	.short	0x010a
        /*0992*/ 	.byte	0xff
	.zero		1


	//   ....[136]....
        /*0994*/ 	.word	0x000094d0
        /*0998*/ 	.word	0x00000000
        /*099c*/ 	.word	0x00000000
        /*09a0*/ 	.short	0x010a
        /*09a2*/ 	.byte	0xff
	.zero		1


	//   ....[137]....
        /*09a4*/ 	.word	0x00009530
        /*09a8*/ 	.word	0x00000000
        /*09ac*/ 	.word	0x00000000
        /*09b0*/ 	.short	0x010a
        /*09b2*/ 	.byte	0xff
	.zero		1


	//   ....[138]....
        /*09b4*/ 	.word	0x00009590
        /*09b8*/ 	.word	0x00000000
        /*09bc*/ 	.word	0x00000000
        /*09c0*/ 	.short	0x010a
        /*09c2*/ 	.byte	0xff
	.zero		1


	//   ....[139]....
        /*09c4*/ 	.word	0x000095f0
        /*09c8*/ 	.word	0x00000000
        /*09cc*/ 	.word	0x00000000
        /*09d0*/ 	.short	0x010a
        /*09d2*/ 	.byte	0xff
	.zero		1


	//   ....[140]....
        /*09d4*/ 	.word	0x00009650
        /*09d8*/ 	.word	0x00000000
        /*09dc*/ 	.word	0x00000000
        /*09e0*/ 	.short	0x010a
        /*09e2*/ 	.byte	0xff
	.zero		1


	//   ....[141]....
        /*09e4*/ 	.word	0x000096b0
        /*09e8*/ 	.word	0x00000000
        /*09ec*/ 	.word	0x00000000
        /*09f0*/ 	.short	0x010a
        /*09f2*/ 	.byte	0xff
	.zero		1


	//   ....[142]....
        /*09f4*/ 	.word	0x00009700
        /*09f8*/ 	.word	0x00000000
        /*09fc*/ 	.word	0x00000140
        /*0a00*/ 	.short	0x010a
        /*0a02*/ 	.byte	0xff
	.zero		1


	//   ....[143]....
        /*0a04*/ 	.word	0x00009760
        /*0a08*/ 	.word	0x00000000
        /*0a0c*/ 	.word	0x000000f0
        /*0a10*/ 	.short	0x010a
        /*0a12*/ 	.byte	0xff
	.zero		1


	//   ....[144]....
        /*0a14*/ 	.word	0x000097b0
        /*0a18*/ 	.word	0x00000000
        /*0a1c*/ 	.word	0x000000e0
        /*0a20*/ 	.short	0x010a
        /*0a22*/ 	.byte	0xff
	.zero		1


	//   ....[145]....
        /*0a24*/ 	.word	0x00009810
        /*0a28*/ 	.word	0x00000000
        /*0a2c*/ 	.word	0x000000f0
        /*0a30*/ 	.short	0x010a
        /*0a32*/ 	.byte	0xff
	.zero		1


	//   ....[146]....
        /*0a34*/ 	.word	0x00009870
        /*0a38*/ 	.word	0x00000005
        /*0a3c*/ 	.word	0x00000008
        /*0a40*/ 	.short	0x010a
        /*0a42*/ 	.byte	0xff
	.zero		1


	//   ....[147]....
        /*0a44*/ 	.word	0x00009960
        /*0a48*/ 	.word	0x00000003
        /*0a4c*/ 	.word	0x00000008
        /*0a50*/ 	.short	0x010a
        /*0a52*/ 	.byte	0xff
	.zero		1


	//   ....[148]....
        /*0a54*/ 	.word	0x000099b0
        /*0a58*/ 	.word	0x00000000
        /*0a5c*/ 	.word	0x000000e0
        /*0a60*/ 	.short	0x010a
        /*0a62*/ 	.byte	0xff
	.zero		1


	//   ....[149]....
        /*0a64*/ 	.word	0x00009a10
        /*0a68*/ 	.word	0x00000000
        /*0a6c*/ 	.word	0x00000120
        /*0a70*/ 	.short	0x010a
        /*0a72*/ 	.byte	0xff
	.zero		1


	//   ....[150]....
        /*0a74*/ 	.word	0x00009a70
        /*0a78*/ 	.word	0x00000000
        /*0a7c*/ 	.word	0x00000000
        /*0a80*/ 	.short	0x010a
        /*0a82*/ 	.byte	0xff
	.zero		1


	//   ....[151]....
        /*0a84*/ 	.word	0x00009ad0
        /*0a88*/ 	.word	0x00000000
        /*0a8c*/ 	.word	0x00000000
        /*0a90*/ 	.short	0x010a
        /*0a92*/ 	.byte	0xff
	.zero		1


	//   ....[152]....
        /*0a94*/ 	.word	0x00009b30
        /*0a98*/ 	.word	0x00000000
        /*0a9c*/ 	.word	0x00000000
        /*0aa0*/ 	.short	0x010a
        /*0aa2*/ 	.byte	0xff
	.zero		1


	//   ....[153]....
        /*0aa4*/ 	.word	0x00009b90
        /*0aa8*/ 	.word	0x00000000
        /*0aac*/ 	.word	0x00000000
        /*0ab0*/ 	.short	0x010a
        /*0ab2*/ 	.byte	0xff
	.zero		1


	//   ....[154]....
        /*0ab4*/ 	.word	0x00009bf0
        /*0ab8*/ 	.word	0x00000000
        /*0abc*/ 	.word	0x00000160
        /*0ac0*/ 	.short	0x010a
        /*0ac2*/ 	.byte	0xff
	.zero		1


	//   ....[155]....
        /*0ac4*/ 	.word	0x00009c40
        /*0ac8*/ 	.word	0x0000000c
        /*0acc*/ 	.word	0x000000e0
        /*0ad0*/ 	.short	0x010a
        /*0ad2*/ 	.byte	0xff
	.zero		1


	//   ....[156]....
        /*0ad4*/ 	.word	0x00009ca0
        /*0ad8*/ 	.word	0x00000000
        /*0adc*/ 	.word	0x000000d8
        /*0ae0*/ 	.short	0x010a
        /*0ae2*/ 	.byte	0xff
	.zero		1


	//   ....[157]....
        /*0ae4*/ 	.word	0x00009d00
        /*0ae8*/ 	.word	0x00000000
        /*0aec*/ 	.word	0x000000b0
        /*0af0*/ 	.short	0x010a
        /*0af2*/ 	.byte	0xff
	.zero		1


	//   ....[158]....
        /*0af4*/ 	.word	0x00009d60
        /*0af8*/ 	.word	0x00000000
        /*0afc*/ 	.word	0x000000b8
        /*0b00*/ 	.short	0x010a
        /*0b02*/ 	.byte	0xff
	.zero		1


	//   ....[159]....
        /*0b04*/ 	.word	0x00009dc0
        /*0b08*/ 	.word	0x00000000
        /*0b0c*/ 	.word	0x000000c0
        /*0b10*/ 	.short	0x010a
        /*0b12*/ 	.byte	0xff
	.zero		1


	//   ....[160]....
        /*0b14*/ 	.word	0x00009e20
        /*0b18*/ 	.word	0x00000000
        /*0b1c*/ 	.word	0x000000c8
        /*0b20*/ 	.short	0x010a
        /*0b22*/ 	.byte	0xff
	.zero		1


	//   ....[161]....
        /*0b24*/ 	.word	0x00009e80
        /*0b28*/ 	.word	0x00000000
        /*0b2c*/ 	.word	0x000000b0
        /*0b30*/ 	.short	0x010a
        /*0b32*/ 	.byte	0xff
	.zero		1


	//   ....[162]....
        /*0b34*/ 	.word	0x00009ee0
        /*0b38*/ 	.word	0x00000000
        /*0b3c*/ 	.word	0x000000b8
        /*0b40*/ 	.short	0x010a
        /*0b42*/ 	.byte	0xff
	.zero		1


	//   ....[163]....
        /*0b44*/ 	.word	0x00009f40
        /*0b48*/ 	.word	0x00000000
        /*0b4c*/ 	.word	0x000000c0
        /*0b50*/ 	.short	0x010a
        /*0b52*/ 	.byte	0xff
	.zero		1


	//   ....[164]....
        /*0b54*/ 	.word	0x00009f90
        /*0b58*/ 	.word	0x00000003
        /*0b5c*/ 	.word	0x000000e0
        /*0b60*/ 	.short	0x010a
        /*0b62*/ 	.byte	0xff
	.zero		1


	//   ....[165]....
        /*0b64*/ 	.word	0x00009ff0
        /*0b68*/ 	.word	0x00000002
        /*0b6c*/ 	.word	0x00000090
        /*0b70*/ 	.short	0x010a
        /*0b72*/ 	.byte	0xff
	.zero		1


	//   ....[166]....
        /*0b74*/ 	.word	0x0000a040
        /*0b78*/ 	.word	0x00000046
        /*0b7c*/ 	.word	0x00000100
        /*0b80*/ 	.short	0x010a
        /*0b82*/ 	.byte	0xff
	.zero		1


	//   ....[167]....
        /*0b84*/ 	.word	0x0000a090
        /*0b88*/ 	.word	0x00000002
        /*0b8c*/ 	.word	0x00000090
        /*0b90*/ 	.short	0x010a
        /*0b92*/ 	.byte	0xff
	.zero		1


	//   ....[168]....
        /*0b94*/ 	.word	0x0000a0e0
        /*0b98*/ 	.word	0x00000006
        /*0b9c*/ 	.word	0x00000090
        /*0ba0*/ 	.short	0x010a
        /*0ba2*/ 	.byte	0xff
	.zero		1


	//   ....[169]....
        /*0ba4*/ 	.word	0x0000a130
        /*0ba8*/ 	.word	0x00000000
        /*0bac*/ 	.word	0x00000090
        /*0bb0*/ 	.short	0x010a
        /*0bb2*/ 	.byte	0xff
	.zero		1


	//----- nvinfo : EIATTR_NUM_MBARRIERS
	.align		4
.L_47:
        /*0bb4*/ 	.byte	0x03, 0x38
        /*0bb6*/ 	.short	0x002d


	//----- nvinfo : EIATTR_EXIT_INSTR_OFFSETS
	.align		4
        /*0bb8*/ 	.byte	0x04, 0x1c
        /*0bba*/ 	.short	(.L_49 - .L_48)


	//   ....[0]....
.L_48:
        /*0bbc*/ 	.word	0x00002f70


	//   ....[1]....
        /*0bc0*/ 	.word	0x00003480


	//   ....[2]....
        /*0bc4*/ 	.word	0x000034e0


	//   ....[3]....
        /*0bc8*/ 	.word	0x00004870


	//   ....[4]....
        /*0bcc*/ 	.word	0x000059f0


	//   ....[5]....
        /*0bd0*/ 	.word	0x00005a30


	//   ....[6]....
        /*0bd4*/ 	.word	0x00009160


	//   ....[7]....
        /*0bd8*/ 	.word	0x000091e0


	//   ....[8]....
        /*0bdc*/ 	.word	0x00009210


	//   ....[9]....
        /*0be0*/ 	.word	0x00009290


	//----- nvinfo : EIATTR_MAX_THREADS
	.align		4
.L_49:
        /*0be4*/ 	.byte	0x04, 0x05
        /*0be6*/ 	.short	(.L_51 - .L_50)
.L_50:
        /*0be8*/ 	.word	0x00000100
        /*0bec*/ 	.word	0x00000001
        /*0bf0*/ 	.word	0x00000001


	//----- nvinfo : EIATTR_CRS_STACK_SIZE
	.align		4
.L_51:
        /*0bf4*/ 	.byte	0x04, 0x1e
        /*0bf6*/ 	.short	(.L_53 - .L_52)
.L_52:
        /*0bf8*/ 	.word	0x00000000


	//----- nvinfo : EIATTR_CBANK_PARAM_SIZE
	.align		4
.L_53:
        /*0bfc*/ 	.byte	0x03, 0x19
        /*0bfe*/ 	.short	0x0800


	//----- nvinfo : EIATTR_PARAM_CBANK
	.align		4
        /*0c00*/ 	.byte	0x04, 0x0a
        /*0c02*/ 	.short	(.L_55 - .L_54)
	.align		4
.L_54:
        /*0c04*/ 	.word	index@(.nv.constant0._ZN7cutlass13device_kernelINS_4gemm6kernel13GemmUniversalIN4cute5tupleIJiiiiEEENS1_10collective13CollectiveMmaINS1_35MainloopSm100TmaUmmaWarpSpecializedILi9ELi2ELi4ENS5_IJNS4_1CILi2EEESB_NSA_ILi1EEEEEEEENS5_IJNSA_ILi256EEENSA_ILi64EEENSA_ILi32EEEEEENS_10tfloat32_tENS5_IJlSC_lEEESJ_SK_NS4_8TiledMMAINS4_8MMA_AtomIJNS4_23SM100_MMA_TF32_2x1SM_SSISJ_SJ_fLi256ELi64ELNS4_4UMMA5MajorE0ELSP_0ELNSO_7ScaleInE0ELSQ_0EEEEEENS4_6LayoutINS5_IJSC_SC_SC_EEENS5_IJNSA_ILi0EEESV_SV_EEEEENS5_IJNS4_10UnderscoreESY_SY_EEEEENS4_28SM100_TMA_2SM_LOAD_MULTICASTENS4_14ComposedLayoutINS4_7SwizzleILi3ELi4ELi3EEENS4_18smem_ptr_flag_bitsILi32EEENST_INS5_IJNSA_ILi8EEESH_EEENS5_IJSH_SC_EEEEEEEvNS4_8identityENS4_18SM100_TMA_2SM_LOADES1B_vS1C_EENS_8epilogue10collective18CollectiveEpilogueINS1F_23Sm100TmaWarpSpecializedILi4ELi2ELi16ELb1ELb0EEEJNS5_IJNSA_ILi128EEESG_SH_EEENS5_IJNST_IS1K_SC_EENST_INSA_ILi16EEESC_EEEEESJ_SK_SJ_SK_NS1F_6fusion15FusionCallbacksIS1J_NS1Q_17LinearCombinationISJ_fSJ_fLNS_15FloatRoundStyleE2EEES1L_S1P_JEEENS4_5SM1004TMEM4LOAD26SM100_TMEM_LOAD_32dp32b16xENS4_13SM90_TMA_LOADENS12_INS13_ILi2ELi4ELi3EEES16_NST_INS5_IJS17_S1N_EEENS5_IJS1N_SC_EEEEEEENS4_39AutoVectorizingCopyWithAssumedAlignmentILi128EEENS4_14SM90_TMA_STOREES25_S27_S27_EEEvvEEEEvNT_6ParamsE)
        /*0c08*/ 	.short	0x0380
        /*0c0a*/ 	.short	0x0800


	//----- nvinfo : EIATTR_SW_WAR
	.align		4
.L_55:
        /*0c0c*/ 	.byte	0x04, 0x36
        /*0c0e*/ 	.short	(.L_57 - .L_56)
.L_56:
        /*0c10*/ 	.word	0x00000008
.L_57:


//--------------------- .nv.callgraph             --------------------------
	.section	.nv.callgraph,"",@"SHT_CUDA_CALLGRAPH"
	.align	4
	.sectionentsize	8
	.align		4
        /*0000*/ 	.word	0x00000000
	.align		4
        /*0004*/ 	.word	0xffffffff
	.align		4
        /*0008*/ 	.word	index@(_ZN7cutlass13device_kernelINS_4gemm6kernel13GemmUniversalIN4cute5tupleIJiiiiEEENS1_10collective13CollectiveMmaINS1_35MainloopSm100TmaUmmaWarpSpecializedILi9ELi2ELi4ENS5_IJNS4_1CILi2EEESB_NSA_ILi1EEEEEEEENS5_IJNSA_ILi256EEENSA_ILi64EEENSA_ILi32EEEEEENS_10tfloat32_tENS5_IJlSC_lEEESJ_SK_NS4_8TiledMMAINS4_8MMA_AtomIJNS4_23SM100_MMA_TF32_2x1SM_SSISJ_SJ_fLi256ELi64ELNS4_4UMMA5MajorE0ELSP_0ELNSO_7ScaleInE0ELSQ_0EEEEEENS4_6LayoutINS5_IJSC_SC_SC_EEENS5_IJNSA_ILi0EEESV_SV_EEEEENS5_IJNS4_10UnderscoreESY_SY_EEEEENS4_28SM100_TMA_2SM_LOAD_MULTICASTENS4_14ComposedLayoutINS4_7SwizzleILi3ELi4ELi3EEENS4_18smem_ptr_flag_bitsILi32EEENST_INS5_IJNSA_ILi8EEESH_EEENS5_IJSH_SC_EEEEEEEvNS4_8identityENS4_18SM100_TMA_2SM_LOADES1B_vS1C_EENS_8epilogue10collective18CollectiveEpilogueINS1F_23Sm100TmaWarpSpecializedILi4ELi2ELi16ELb1ELb0EEEJNS5_IJNSA_ILi128EEESG_SH_EEENS5_IJNST_IS1K_SC_EENST_INSA_ILi16EEESC_EEEEESJ_SK_SJ_SK_NS1F_6fusion15FusionCallbacksIS1J_NS1Q_17LinearCombinationISJ_fSJ_fLNS_15FloatRoundStyleE2EEES1L_S1P_JEEENS4_5SM1004TMEM4LOAD26SM100_TMEM_LOAD_32dp32b16xENS4_13SM90_TMA_LOADENS12_INS13_ILi2ELi4ELi3EEES16_NST_INS5_IJS17_S1N_EEENS5_IJS1N_SC_EEEEEEENS4_39AutoVectorizingCopyWithAssumedAlignmentILi128EEENS4_14SM90_TMA_STOREES25_S27_S27_EEEvvEEEEvNT_6ParamsE)
	.align		4
        /*000c*/ 	.word	index@(__assertfail)
	.align		4
        /*0010*/ 	.word	0x00000000
	.align		4
        /*0014*/ 	.word	0xfffffffe
	.align		4
        /*0018*/ 	.word	0x00000000
	.align		4
        /*001c*/ 	.word	0xfffffffd
	.align		4
        /*0020*/ 	.word	0x00000000
	.align		4
        /*0024*/ 	.word	0xfffffffc


//--------------------- .nv.constant4             --------------------------
	.section	.nv.constant4,"a",@progbits
	.align	8
	.align		8
.nv.constant4:
        /*0000*/ 	.dword	__assertfail
	.align		8
        /*0008*/ 	.dword	__unnamed_1
	.align		8
        /*0010*/ 	.dword	__unnamed_2
	.align		8
        /*0018*/ 	.dword	_ZN40_INTERNAL_8b92c1bf_4_k_cu_8eb8a138_107404cuda3std3__45__cpo5beginE
	.align		8
        /*0020*/ 	.dword	_ZN40_INTERNAL_8b92c1bf_4_k_cu_8eb8a138_107404cuda3std3__45__cpo3endE
	.align		8
        /*0028*/ 	.dword	_ZN40_INTERNAL_8b92c1bf_4_k_cu_8eb8a138_107404cuda3std3__45__cpo6cbeginE
	.align		8
        /*0030*/ 	.dword	_ZN40_INTERNAL_8b92c1bf_4_k_cu_8eb8a138_107404cuda3std3__45__cpo4cendE
	.align		8
        /*0038*/ 	.dword	_ZN40_INTERNAL_8b92c1bf_4_k_cu_8eb8a138_107404cuda3std3__442_GLOBAL__N__8b92c1bf_4_k_cu_8eb8a138_107406ignoreE
	.align		8
        /*0040*/ 	.dword	_ZN40_INTERNAL_8b92c1bf_4_k_cu_8eb8a138_107404cuda3std3__419piecewise_constructE
	.align		8
        /*0048*/ 	.dword	_ZN40_INTERNAL_8b92c1bf_4_k_cu_8eb8a138_107404cuda3std3__48in_placeE
	.align		8
        /*0050*/ 	.dword	_ZN40_INTERNAL_8b92c1bf_4_k_cu_8eb8a138_107404cuda3std6ranges3__45__cpo4swapE
	.align		8
        /*0058*/ 	.dword	_ZN40_INTERNAL_8b92c1bf_4_k_cu_8eb8a138_107404cuda3std6ranges3__45__cpo9iter_moveE
	.align		8
        /*0060*/ 	.dword	_ZN40_INTERNAL_8b92c1bf_4_k_cu_8eb8a138_107404cute7productE
	.align		8
        /*0068*/ 	.dword	_ZN40_INTERNAL_8b92c1bf_4_k_cu_8eb8a138_107404cute1_E
	.align		8
        /*0070*/ 	.dword	$str$25
	.align		8
        /*0078*/ 	.dword	$str$26
	.align		8
        /*0080*/ 	.dword	$str$27
	.align		8
        /*0088*/ 	.dword	$str$28


//--------------------- .text._ZN7cutlass13device_kernelINS_4gemm6kernel13GemmUniversalIN4cute5tupleIJiiiiEEENS1_10collective13CollectiveMmaINS1_35MainloopSm100TmaUmmaWarpSpecializedILi9ELi2ELi4ENS5_IJNS4_1CILi2EEESB_NSA_ILi1EEEEEEEENS5_IJNSA_ILi256EEENSA_ILi64EEENSA_ILi32EEEEEENS_10tfloat32_tENS5_IJlSC_lEEESJ_SK_NS4_8TiledMMAINS4_8MMA_AtomIJNS4_23SM100_MMA_TF32_2x1SM_SSISJ_SJ_fLi256ELi64ELNS4_4UMMA5MajorE0ELSP_0ELNSO_7ScaleInE0ELSQ_0EEEEEENS4_6LayoutINS5_IJSC_SC_SC_EEENS5_IJNSA_ILi0EEESV_SV_EEEEENS5_IJNS4_10UnderscoreESY_SY_EEEEENS4_28SM100_TMA_2SM_LOAD_MULTICASTENS4_14ComposedLayoutINS4_7SwizzleILi3ELi4ELi3EEENS4_18smem_ptr_flag_bitsILi32EEENST_INS5_IJNSA_ILi8EEESH_EEENS5_IJSH_SC_EEEEEEEvNS4_8identityENS4_18SM100_TMA_2SM_LOADES1B_vS1C_EENS_8epilogue10collective18CollectiveEpilogueINS1F_23Sm100TmaWarpSpecializedILi4ELi2ELi16ELb1ELb0EEEJNS5_IJNSA_ILi128EEESG_SH_EEENS5_IJNST_IS1K_SC_EENST_INSA_ILi16EEESC_EEEEESJ_SK_SJ_SK_NS1F_6fusion15FusionCallbacksIS1J_NS1Q_17LinearCombinationISJ_fSJ_fLNS_15FloatRoundStyleE2EEES1L_S1P_JEEENS4_5SM1004TMEM4LOAD26SM100_TMEM_LOAD_32dp32b16xENS4_13SM90_TMA_LOADENS12_INS13_ILi2ELi4ELi3EEES16_NST_INS5_IJS17_S1N_EEENS5_IJS1N_SC_EEEEEEENS4_39AutoVectorizingCopyWithAssumedAlignmentILi128EEENS4_14SM90_TMA_STOREES25_S27_S27_EEEvvEEEEvNT_6ParamsE --------------------------
	.section	.text._ZN7cutlass13device_kernelINS_4gemm6kernel13GemmUniversalIN4cute5tupleIJiiiiEEENS1_10collective13CollectiveMmaINS1_35MainloopSm100TmaUmmaWarpSpecializedILi9ELi2ELi4ENS5_IJNS4_1CILi2EEESB_NSA_ILi1EEEEEEEENS5_IJNSA_ILi256EEENSA_ILi64EEENSA_ILi32EEEEEENS_10tfloat32_tENS5_IJlSC_lEEESJ_SK_NS4_8TiledMMAINS4_8MMA_AtomIJNS4_23SM100_MMA_TF32_2x1SM_SSISJ_SJ_fLi256ELi64ELNS4_4UMMA5MajorE0ELSP_0ELNSO_7ScaleInE0ELSQ_0EEEEEENS4_6LayoutINS5_IJSC_SC_SC_EEENS5_IJNSA_ILi0EEESV_SV_EEEEENS5_IJNS4_10UnderscoreESY_SY_EEEEENS4_28SM100_TMA_2SM_LOAD_MULTICASTENS4_14ComposedLayoutINS4_7SwizzleILi3ELi4ELi3EEENS4_18smem_ptr_flag_bitsILi32EEENST_INS5_IJNSA_ILi8EEESH_EEENS5_IJSH_SC_EEEEEEEvNS4_8identityENS4_18SM100_TMA_2SM_LOADES1B_vS1C_EENS_8epilogue10collective18CollectiveEpilogueINS1F_23Sm100TmaWarpSpecializedILi4ELi2ELi16ELb1ELb0EEEJNS5_IJNSA_ILi128EEESG_SH_EEENS5_IJNST_IS1K_SC_EENST_INSA_ILi16EEESC_EEEEESJ_SK_SJ_SK_NS1F_6fusion15FusionCallbacksIS1J_NS1Q_17LinearCombinationISJ_fSJ_fLNS_15FloatRoundStyleE2EEES1L_S1P_JEEENS4_5SM1004TMEM4LOAD26SM100_TMEM_LOAD_32dp32b16xENS4_13SM90_TMA_LOADENS12_INS13_ILi2ELi4ELi3EEES16_NST_INS5_IJS17_S1N_EEENS5_IJS1N_SC_EEEEEEENS4_39AutoVectorizingCopyWithAssumedAlignmentILi128EEENS4_14SM90_TMA_STOREES25_S27_S27_EEEvvEEEEvNT_6ParamsE,"ax",@progbits
	.align	128
.text._ZN7cutlass13device_kernelINS_4gemm6kernel13GemmUniversalIN4cute5tupleIJiiiiEEENS1_10collective13CollectiveMmaINS1_35MainloopSm100TmaUmmaWarpSpecializedILi9ELi2ELi4ENS5_IJNS4_1CILi2EEESB_NSA_ILi1EEEEEEEENS5_IJNSA_ILi256EEENSA_ILi64EEENSA_ILi32EEEEEENS_10tfloat32_tENS5_IJlSC_lEEESJ_SK_NS4_8TiledMMAINS4_8MMA_AtomIJNS4_23SM100_MMA_TF32_2x1SM_SSISJ_SJ_fLi256ELi64ELNS4_4UMMA5MajorE0ELSP_0ELNSO_7ScaleInE0ELSQ_0EEEEEENS4_6LayoutINS5_IJSC_SC_SC_EEENS5_IJNSA_ILi0EEESV_SV_EEEEENS5_IJNS4_10UnderscoreESY_SY_EEEEENS4_28SM100_TMA_2SM_LOAD_MULTICASTENS4_14ComposedLayoutINS4_7SwizzleILi3ELi4ELi3EEENS4_18smem_ptr_flag_bitsILi32EEENST_INS5_IJNSA_ILi8EEESH_EEENS5_IJSH_SC_EEEEEEEvNS4_8identityENS4_18SM100_TMA_2SM_LOADES1B_vS1C_EENS_8epilogue10collective18CollectiveEpilogueINS1F_23Sm100TmaWarpSpecializedILi4ELi2ELi16ELb1ELb0EEEJNS5_IJNSA_ILi128EEESG_SH_EEENS5_IJNST_IS1K_SC_EENST_INSA_ILi16EEESC_EEEEESJ_SK_SJ_SK_NS1F_6fusion15FusionCallbacksIS1J_NS1Q_17LinearCombinationISJ_fSJ_fLNS_15FloatRoundStyleE2EEES1L_S1P_JEEENS4_5SM1004TMEM4LOAD26SM100_TMEM_LOAD_32dp32b16xENS4_13SM90_TMA_LOADENS12_INS13_ILi2ELi4ELi3EEES16_NST_INS5_IJS17_S1N_EEENS5_IJS1N_SC_EEEEEEENS4_39AutoVectorizingCopyWithAssumedAlignmentILi128EEENS4_14SM90_TMA_STOREES25_S27_S27_EEEvvEEEEvNT_6ParamsE:
        .type           _ZN7cutlass13device_kernelINS_4gemm6kernel13GemmUniversalIN4cute5tupleIJiiiiEEENS1_10collective13CollectiveMmaINS1_35MainloopSm100TmaUmmaWarpSpecializedILi9ELi2ELi4ENS5_IJNS4_1CILi2EEESB_NSA_ILi1EEEEEEEENS5_IJNSA_ILi256EEENSA_ILi64EEENSA_ILi32EEEEEENS_10tfloat32_tENS5_IJlSC_lEEESJ_SK_NS4_8TiledMMAINS4_8MMA_AtomIJNS4_23SM100_MMA_TF32_2x1SM_SSISJ_SJ_fLi256ELi64ELNS4_4UMMA5MajorE0ELSP_0ELNSO_7ScaleInE0ELSQ_0EEEEEENS4_6LayoutINS5_IJSC_SC_SC_EEENS5_IJNSA_ILi0EEESV_SV_EEEEENS5_IJNS4_10UnderscoreESY_SY_EEEEENS4_28SM100_TMA_2SM_LOAD_MULTICASTENS4_14ComposedLayoutINS4_7SwizzleILi3ELi4ELi3EEENS4_18smem_ptr_flag_bitsILi32EEENST_INS5_IJNSA_ILi8EEESH_EEENS5_IJSH_SC_EEEEEEEvNS4_8identityENS4_18SM100_TMA_2SM_LOADES1B_vS1C_EENS_8epilogue10collective18CollectiveEpilogueINS1F_23Sm100TmaWarpSpecializedILi4ELi2ELi16ELb1ELb0EEEJNS5_IJNSA_ILi128EEESG_SH_EEENS5_IJNST_IS1K_SC_EENST_INSA_ILi16EEESC_EEEEESJ_SK_SJ_SK_NS1F_6fusion15FusionCallbacksIS1J_NS1Q_17LinearCombinationISJ_fSJ_fLNS_15FloatRoundStyleE2EEES1L_S1P_JEEENS4_5SM1004TMEM4LOAD26SM100_TMEM_LOAD_32dp32b16xENS4_13SM90_TMA_LOADENS12_INS13_ILi2ELi4ELi3EEES16_NST_INS5_IJS17_S1N_EEENS5_IJS1N_SC_EEEEEEENS4_39AutoVectorizingCopyWithAssumedAlignmentILi128EEENS4_14SM90_TMA_STOREES25_S27_S27_EEEvvEEEEvNT_6ParamsE,@function
        .size           _ZN7cutlass13device_kernelINS_4gemm6kernel13GemmUniversalIN4cute5tupleIJiiiiEEENS1_10collective13CollectiveMmaINS1_35MainloopSm100TmaUmmaWarpSpecializedILi9ELi2ELi4ENS5_IJNS4_1CILi2EEESB_NSA_ILi1EEEEEEEENS5_IJNSA_ILi256EEENSA_ILi64EEENSA_ILi32EEEEEENS_10tfloat32_tENS5_IJlSC_lEEESJ_SK_NS4_8TiledMMAINS4_8MMA_AtomIJNS4_23SM100_MMA_TF32_2x1SM_SSISJ_SJ_fLi256ELi64ELNS4_4UMMA5MajorE0ELSP_0ELNSO_7ScaleInE0ELSQ_0EEEEEENS4_6LayoutINS5_IJSC_SC_SC_EEENS5_IJNSA_ILi0EEESV_SV_EEEEENS5_IJNS4_10UnderscoreESY_SY_EEEEENS4_28SM100_TMA_2SM_LOAD_MULTICASTENS4_14ComposedLayoutINS4_7SwizzleILi3ELi4ELi3EEENS4_18smem_ptr_flag_bitsILi32EEENST_INS5_IJNSA_ILi8EEESH_EEENS5_IJSH_SC_EEEEEEEvNS4_8identityENS4_18SM100_TMA_2SM_LOADES1B_vS1C_EENS_8epilogue10collective18CollectiveEpilogueINS1F_23Sm100TmaWarpSpecializedILi4ELi2ELi16ELb1ELb0EEEJNS5_IJNSA_ILi128EEESG_SH_EEENS5_IJNST_IS1K_SC_EENST_INSA_ILi16EEESC_EEEEESJ_SK_SJ_SK_NS1F_6fusion15FusionCallbacksIS1J_NS1Q_17LinearCombinationISJ_fSJ_fLNS_15FloatRoundStyleE2EEES1L_S1P_JEEENS4_5SM1004TMEM4LOAD26SM100_TMEM_LOAD_32dp32b16xENS4_13SM90_TMA_LOADENS12_INS13_ILi2ELi4ELi3EEES16_NST_INS5_IJS17_S1N_EEENS5_IJS1N_SC_EEEEEEENS4_39AutoVectorizingCopyWithAssumedAlignmentILi128EEENS4_14SM90_TMA_STOREES25_S27_S27_EEEvvEEEEvNT_6ParamsE,(.L_x_213 - _ZN7cutlass13device_kernelINS_4gemm6kernel13GemmUniversalIN4cute5tupleIJiiiiEEENS1_10collective13CollectiveMmaINS1_35MainloopSm100TmaUmmaWarpSpecializedILi9ELi2ELi4ENS5_IJNS4_1CILi2EEESB_NSA_ILi1EEEEEEEENS5_IJNSA_ILi256EEENSA_ILi64EEENSA_ILi32EEEEEENS_10tfloat32_tENS5_IJlSC_lEEESJ_SK_NS4_8TiledMMAINS4_8MMA_AtomIJNS4_23SM100_MMA_TF32_2x1SM_SSISJ_SJ_fLi256ELi64ELNS4_4UMMA5MajorE0ELSP_0ELNSO_7ScaleInE0ELSQ_0EEEEEENS4_6LayoutINS5_IJSC_SC_SC_EEENS5_IJNSA_ILi0EEESV_SV_EEEEENS5_IJNS4_10UnderscoreESY_SY_EEEEENS4_28SM100_TMA_2SM_LOAD_MULTICASTENS4_14ComposedLayoutINS4_7SwizzleILi3ELi4ELi3EEENS4_18smem_ptr_flag_bitsILi32EEENST_INS5_IJNSA_ILi8EEESH_EEENS5_IJSH_SC_EEEEEEEvNS4_8identityENS4_18SM100_TMA_2SM_LOADES1B_vS1C_EENS_8epilogue10collective18CollectiveEpilogueINS1F_23Sm100TmaWarpSpecializedILi4ELi2ELi16ELb1ELb0EEEJNS5_IJNSA_ILi128EEESG_SH_EEENS5_IJNST_IS1K_SC_EENST_INSA_ILi16EEESC_EEEEESJ_SK_SJ_SK_NS1F_6fusion15FusionCallbacksIS1J_NS1Q_17LinearCombinationISJ_fSJ_fLNS_15FloatRoundStyleE2EEES1L_S1P_JEEENS4_5SM1004TMEM4LOAD26SM100_TMEM_LOAD_32dp32b16xENS4_13SM90_TMA_LOADENS12_INS13_ILi2ELi4ELi3EEES16_NST_INS5_IJS17_S1N_EEENS5_IJS1N_SC_EEEEEEENS4_39AutoVectorizingCopyWithAssumedAlignmentILi128EEENS4_14SM90_TMA_STOREES25_S27_S27_EEEvvEEEEvNT_6ParamsE)
        .other          _ZN7cutlass13device_kernelINS_4gemm6kernel13GemmUniversalIN4cute5tupleIJiiiiEEENS1_10collective13CollectiveMmaINS1_35MainloopSm100TmaUmmaWarpSpecializedILi9ELi2ELi4ENS5_IJNS4_1CILi2EEESB_NSA_ILi1EEEEEEEENS5_IJNSA_ILi256EEENSA_ILi64EEENSA_ILi32EEEEEENS_10tfloat32_tENS5_IJlSC_lEEESJ_SK_NS4_8TiledMMAINS4_8MMA_AtomIJNS4_23SM100_MMA_TF32_2x1SM_SSISJ_SJ_fLi256ELi64ELNS4_4UMMA5MajorE0ELSP_0ELNSO_7ScaleInE0ELSQ_0EEEEEENS4_6LayoutINS5_IJSC_SC_SC_EEENS5_IJNSA_ILi0EEESV_SV_EEEEENS5_IJNS4_10UnderscoreESY_SY_EEEEENS4_28SM100_TMA_2SM_LOAD_MULTICASTENS4_14ComposedLayoutINS4_7SwizzleILi3ELi4ELi3EEENS4_18smem_ptr_flag_bitsILi32EEENST_INS5_IJNSA_ILi8EEESH_EEENS5_IJSH_SC_EEEEEEEvNS4_8identityENS4_18SM100_TMA_2SM_LOADES1B_vS1C_EENS_8epilogue10collective18CollectiveEpilogueINS1F_23Sm100TmaWarpSpecializedILi4ELi2ELi16ELb1ELb0EEEJNS5_IJNSA_ILi128EEESG_SH_EEENS5_IJNST_IS1K_SC_EENST_INSA_ILi16EEESC_EEEEESJ_SK_SJ_SK_NS1F_6fusion15FusionCallbacksIS1J_NS1Q_17LinearCombinationISJ_fSJ_fLNS_15FloatRoundStyleE2EEES1L_S1P_JEEENS4_5SM1004TMEM4LOAD26SM100_TMEM_LOAD_32dp32b16xENS4_13SM90_TMA_LOADENS12_INS13_ILi2ELi4ELi3EEES16_NST_INS5_IJS17_S1N_EEENS5_IJS1N_SC_EEEEEEENS4_39AutoVectorizingCopyWithAssumedAlignmentILi128EEENS4_14SM90_TMA_STOREES25_S27_S27_EEEvvEEEEvNT_6ParamsE,@"STO_CUDA_ENTRY STV_DEFAULT"
_ZN7cutlass13device_kernelINS_4gemm6kernel13GemmUniversalIN4cute5tupleIJiiiiEEENS1_10collective13CollectiveMmaINS1_35MainloopSm100TmaUmmaWarpSpecializedILi9ELi2ELi4ENS5_IJNS4_1CILi2EEESB_NSA_ILi1EEEEEEEENS5_IJNSA_ILi256EEENSA_ILi64EEENSA_ILi32EEEEEENS_10tfloat32_tENS5_IJlSC_lEEESJ_SK_NS4_8TiledMMAINS4_8MMA_AtomIJNS4_23SM100_MMA_TF32_2x1SM_SSISJ_SJ_fLi256ELi64ELNS4_4UMMA5MajorE0ELSP_0ELNSO_7ScaleInE0ELSQ_0EEEEEENS4_6LayoutINS5_IJSC_SC_SC_EEENS5_IJNSA_ILi0EEESV_SV_EEEEENS5_IJNS4_10UnderscoreESY_SY_EEEEENS4_28SM100_TMA_2SM_LOAD_MULTICASTENS4_14ComposedLayoutINS4_7SwizzleILi3ELi4ELi3EEENS4_18smem_ptr_flag_bitsILi32EEENST_INS5_IJNSA_ILi8EEESH_EEENS5_IJSH_SC_EEEEEEEvNS4_8identityENS4_18SM100_TMA_2SM_LOADES1B_vS1C_EENS_8epilogue10collective18CollectiveEpilogueINS1F_23Sm100TmaWarpSpecializedILi4ELi2ELi16ELb1ELb0EEEJNS5_IJNSA_ILi128EEESG_SH_EEENS5_IJNST_IS1K_SC_EENST_INSA_ILi16EEESC_EEEEESJ_SK_SJ_SK_NS1F_6fusion15FusionCallbacksIS1J_NS1Q_17LinearCombinationISJ_fSJ_fLNS_15FloatRoundStyleE2EEES1L_S1P_JEEENS4_5SM1004TMEM4LOAD26SM100_TMEM_LOAD_32dp32b16xENS4_13SM90_TMA_LOADENS12_INS13_ILi2ELi4ELi3EEES16_NST_INS5_IJS17_S1N_EEENS5_IJS1N_SC_EEEEEEENS4_39AutoVectorizingCopyWithAssumedAlignmentILi128EEENS4_14SM90_TMA_STOREES25_S27_S27_EEEvvEEEEvNT_6ParamsE:
[----:B------:R-:W1:Y:S01]  /*0000*/  LDC R1, c[0x0][0x37c] ;  /* 0x0000df00ff017b82 */ /* 0x000e620000000800 */
[----:B------:R-:W2:Y:S01]  /*0010*/  S2R R67, SR_TID.X ;  /* 0x0000000000437919 */ /* 0x000ea20000002100 */
[----:B------:R-:W3:Y:S06]  /*0020*/  LDCU.64 UR8, c[0x0][0x890] ;  /* 0x00011200ff0877ac */ /* 0x000eec0008000a00 */
[----:B------:R-:W4:Y:S01]  /*0030*/  S2UR UR4, SR_CgaCtaId ;  /* 0x00000000000479c3 */ /* 0x000f220000008800 */
[----:B------:R-:W-:Y:S02]  /*0040*/  PRMT R52, RZ, 0x7610, R52 ;  /* 0x00007610ff347816 */ /* 0x000fe40000000034 */
[----:B------:R-:W-:Y:S01]  /*0050*/  ELECT P1, URZ, PT ;  /* 0x0000000000ff782f */ /* 0x000fe20003820000 */
[----:B---3--:R-:W-:-:S04]  /*0060*/  UISETP.NE.U32.AND UP0, UPT, UR8, URZ, UPT ;  /* 0x000000ff0800728c */ /* 0x008fc8000bf05070 */
[----:B------:R-:W-:Y:S02]  /*0070*/  UISETP.NE.AND.EX UP0, UPT, UR9, URZ, UPT, UP0 ;  /* 0x000000ff0900728c */ /* 0x000fe4000bf05300 */
[----:B----4-:R-:W-:Y:S02]  /*0080*/  ULOP3.LUT UR46, UR4, 0x1, URZ, 0xc0, !UPT ;  /* 0x00000001042e7892 */ /* 0x010fe4000f8ec0ff */
[----:B------:R-:W-:Y:S01]  /*0090*/  ULOP3.LUT UR45, UR4, 0x1, URZ, 0x3c, !UPT ;  /* 0x00000001042d7892 */ /* 0x000fe2000f8e3cff */
[----:B--2---:R-:W-:-:S05]  /*00a0*/  SHF.R.U32.HI R53, RZ, 0x5, R67 ;  /* 0x00000005ff357819 */ /* 0x004fca0000011643 */
[----:B------:R-:W2:Y:S02]  /*00b0*/  SHFL.IDX PT, R0, R53, RZ, 0x1f ;  /* 0x00001fff35007589 */ /* 0x000ea400000e0000 */
[----:B--2---:R-:W-:Y:S01]  /*00c0*/  R2UR UR13, R0 ;  /* 0x00000000000d72ca */ /* 0x004fe200000e0000 */
[----:B-1----:R-:W-:-:S14]  /*00d0*/  BRA.U UP0, `(.L_x_0) ;  /* 0x0000000100307547 */ /* 0x002fdc000b800000 */
[----:B------:R-:W1:Y:S02]  /*00e0*/  LDCU.64 UR4, c[0x0][0x888] ;  /* 0x00011100ff0477ac */ /* 0x000e640008000a00 */
[----:B-1----:R-:W-:-:S04]  /*00f0*/  UISETP.NE.U32.AND UP0, UPT, UR4, URZ, UPT ;  /* 0x000000ff0400728c */ /* 0x002fc8000bf05070 */
[----:B------:R-:W-:-:S09]  /*0100*/  UISETP.NE.AND.EX UP0, UPT, UR5, URZ, UPT, UP0 ;  /* 0x000000ff0500728c */ /* 0x000fd2000bf05300 */
[----:B------:R-:W-:Y:S05]  /*0110*/  BRA.U !UP0, `(.L_x_1) ;  /* 0x0000000108147547 */ /* 0x000fea000b800000 */
[----:B------:R-:W1:Y:S01]  /*0120*/  LDC.64 R2, c[0x0][0x888] ;  /* 0x00022200ff027b82 */ /* 0x000e620000000a00 */
[----:B------:R-:W1:Y:S02]  /*0130*/  LDCU.64 UR4, c[0x0][0x358] ;  /* 0x00006b00ff0477ac */ /* 0x000e640008000a00 */
[----:B-1----:R1:W5:Y:S01]  /*0140*/  LDG.E R27, desc[UR4][R2.64] ;  /* 0x00000004021b7981 */ /* 0x002362000c1e1900 */
[----:B------:R-:W-:Y:S01]  /*0150*/  HFMA2 R52, -RZ, RZ, 0, 5.9604644775390625e-08 ;  /* 0x00000001ff347431 */ /* 0x000fe200000001ff */
[----:B------:R-:W-:Y:S05]  /*0160*/  BRA `(.L_x_0) ;  /* 0x00000000000c7947 */ /* 0x000fea0003800000 */
.L_x_1:
[----:B------:R-:W1:Y:S01]  /*0170*/  LDCU UR4, c[0x0][0x880] ;  /* 0x00011000ff0477ac */ /* 0x000e620008000800 */
[----:B------:R-:W-:Y:S01]  /*0180*/  HFMA2 R52, -RZ, RZ, 0, 5.9604644775390625e-08 ;  /* 0x00000001ff347431 */ /* 0x000fe200000001ff */
[----:B-1----:R-:W-:-:S07]  /*0190*/  MOV R27, UR4 ;  /* 0x00000004001b7c02 */ /* 0x002fce0008000f00 */
.L_x_0:
[----:B------:R-:W2:Y:S02]  /*01a0*/  LDCU.64 UR4, c[0x0][0x8b0] ;  /* 0x00011600ff0477ac */ /* 0x000ea40008000a00 */
[----:B--2---:R-:W-:-:S04]  /*01b0*/  UISETP.NE.U32.AND UP0, UPT, UR4, URZ, UPT ;  /* 0x000000ff0400728c */ /* 0x004fc8000bf05070 */
[----:B------:R-:W-:-:S09]  /*01c0*/  UISETP.NE.AND.EX UP0, UPT, UR5, URZ, UPT, UP0 ;  /* 0x000000ff0500728c */ /* 0x000fd2000bf05300 */
[----:B------:R-:W-:Y:S05]  /*01d0*/  BRA.U UP0, `(.L_x_2) ;  /* 0x0000000100287547 */ /* 0x000fea000b800000 */
[----:B------:R-:W2:Y:S02]  /*01e0*/  LDCU.64 UR4, c[0x0][0x8a8] ;  /* 0x00011500ff0477ac */ /* 0x000ea40008000a00 */
[----:B--2---:R-:W-:-:S04]  /*01f0*/  UISETP.NE.U32.AND UP0, UPT, UR4, URZ, UPT ;  /* 0x000000ff0400728c */ /* 0x004fc8000bf05070 */
[----:B------:R-:W-:-:S09]  /*0200*/  UISETP.NE.AND.EX UP0, UPT, UR5, URZ, UPT, UP0 ;  /* 0x000000ff0500728c */ /* 0x000fd2000bf05300 */
[----:B------:R-:W-:Y:S05]  /*0210*/  BRA.U !UP0, `(.L_x_3) ;  /* 0x0000000108107547 */ /* 0x000fea000b800000 */
[----:B------:R-:W2:Y:S01]  /*0220*/  LDC.64 R24, c[0x0][0x8a8] ;  /* 0x00022a00ff187b82 */ /* 0x000ea20000000a00 */
[----:B------:R-:W2:Y:S02]  /*0230*/  LDCU.64 UR4, c[0x0][0x358] ;  /* 0x00006b00ff0477ac */ /* 0x000ea40008000a00 */
[----:B--2---:R2:W5:Y:S01]  /*0240*/  LDG.E R24, desc[UR4][R24.64] ;  /* 0x0000000418187981 */ /* 0x004562000c1e1900 */
[----:B------:R-:W-:Y:S05]  /*0250*/  BRA `(.L_x_2) ;  /* 0x0000000000087947 */ /* 0x000fea0003800000 */
.L_x_3:
[----:B------:R-:W2:Y:S02]  /*0260*/  LDCU UR4, c[0x0][0x8a0] ;  /* 0x00011400ff0477ac */ /* 0x000ea40008000800 */
[----:B--2---:R-:W-:Y:S02]  /*0270*/  MOV R24, UR4 ;  /* 0x0000000400187c02 */ /* 0x004fe40008000f00 */
.L_x_2:
[----:B------:R-:W-:Y:S01]  /*0280*/  IMAD.U32 R0, RZ, RZ, UR13 ;  /* 0x0000000dff007e24 */ /* 0x000fe2000f8e00ff */
[----:B------:R-:W-:Y:S04]  /*0290*/  BSSY.RECONVERGENT B0, `(.L_x_4) ;  /* 0x000000c000007945 */ /* 0x000fe80003800200 */
[C---:B------:R-:W-:Y:S02]  /*02a0*/  ISETP.NE.OR P2, PT, R0.reuse, 0x1, !P1 ;  /* 0x000000010000780c */ /* 0x040fe40004f45670 */
[----:B------:R-:W-:-:S11]  /*02b0*/  ISETP.NE.OR P0, PT, R0, 0x3, !P1 ;  /* 0x000000030000780c */ /* 0x000fd60004f05670 */
[----:B------:R-:W-:Y:S05]  /*02c0*/  @P2 BRA `(.L_x_5) ;  /* 0x0000000000202947 */ /* 0x000fea0003800000 */
[----:B------:R-:W3:Y:S02]  /*02d0*/  LDCU.64 UR4, c[0x0][0x348] ;  /* 0x00006900ff0477ac */ /* 0x000ee40008000a00 */
[----:B---3--:R-:W-:Y:S02]  /*02e0*/  UIADD3 UR6, UP1, UPT, UR4, 0x80, URZ ;  /* 0x0000008004067890 */ /* 0x008fe4000ff3e0ff */
[----:B------:R-:W-:Y:S02]  /*02f0*/  UIADD3 UR4, UP0, UPT, UR4, 0x180, URZ ;  /* 0x0000018004047890 */ /* 0x000fe4000ff1e0ff */
[----:B------:R-:W-:Y:S02]  /*0300*/  UIADD3.X UR7, UPT, UPT, URZ, UR5, URZ, UP1, !UPT ;  /* 0x00000005ff077290 */ /* 0x000fe40008ffe4ff */
[----:B------:R-:W-:-:S07]  /*0310*/  UIADD3.X UR5, UPT, UPT, URZ, UR5, URZ, UP0, !UPT ;  /* 0x00000005ff057290 */ /* 0x000fce00087fe4ff */
[----:B------:R3:W-:Y:S02]  /*0320*/  UTMACCTL.PF [UR6] ;  /* 0x00000000060079b9 */ /* 0x0007e40008040000 */
[----:B------:R3:W-:Y:S02]  /*0330*/  UTMACCTL.PF [UR4] ;  /* 0x00000000040079b9 */ /* 0x0007e40008040000 */
[----:B---3--:R-:W-:Y:S01]  /*0340*/  NOP ;  /* 0x0000000000007918 */ /* 0x008fe20000000000 */
.L_x_5:
[----:B------:R-:W-:Y:S05]  /*0350*/  BSYNC.RECONVERGENT B0 ;  /* 0x0000000000007941 */ /* 0x000fea0003800200 */
.L_x_4:
[----:B------:R-:W-:Y:S04]  /*0360*/  BSSY.RECONVERGENT B0, `(.L_x_6) ;  /* 0x000000a000007945 */ /* 0x000fe80003800200 */
        /* <DEDUP_REMOVED lines=9> */
.L_x_7:
[----:B------:R-:W-:Y:S05]  /*0400*/  BSYNC.RECONVERGENT B0 ;  /* 0x0000000000007941 */ /* 0x000fea0003800200 */
.L_x_6:
[----:B------:R-:W3:Y:S01]  /*0410*/  LDCU.64 UR4, c[0x0][0x888] ;  /* 0x00011100ff0477ac */ /* 0x000ee20008000a00 */
[----:B------:R-:W-:Y:S02]  /*0420*/  UISETP.EQ.U32.AND UP1, UPT, UR8, URZ, UPT ;  /* 0x000000ff0800728c */ /* 0x000fe4000bf22070 */
[----:B------:R-:W-:Y:S02]  /*0430*/  UPLOP3.LUT UP3, UPT, UPT, UPT, UPT, 0x80, 0x8 ;  /* 0x000000000008789c */ /* 0x000fe40003f6f070 */
[----:B---3--:R-:W-:-:S04]  /*0440*/  UISETP.NE.U32.AND UP0, UPT, UR4, URZ, UPT ;  /* 0x000000ff0400728c */ /* 0x008fc8000bf05070 */
[----:B------:R-:W-:-:S04]  /*0450*/  UISETP.NE.AND.EX UP0, UPT, UR5, URZ, UPT, UP0 ;  /* 0x000000ff0500728c */ /* 0x000fc8000bf05300 */
[----:B------:R-:W-:-:S04]  /*0460*/  UISETP.EQ.OR.EX UP2, UPT, UR9, URZ, !UP0, UP1 ;  /* 0x000000ff0900728c */ /* 0x000fc8000c742710 */
[----:B------:R-:W-:-:S06]  /*0470*/  UP2UR UR4, UPR, URZ, 0x4 ;  /* 0x00000004ff047883 */ /* 0x000fcc0008000000 */
[----:B------:R-:W-:Y:S01]  /*0480*/  MOV R56, UR4 ;  /* 0x0000000400387c02 */ /* 0x000fe20008000f00 */
[----:B------:R-:W-:Y:S06]  /*0490*/  BRA.U !UP2, `(.L_x_8) ;  /* 0x000000010a207547 */ /* 0x000fec000b800000 */
[----:B------:R-:W-:Y:S01]  /*04a0*/  UISETP.NE.U32.AND UP1, UPT, UR8, URZ, UPT ;  /* 0x000000ff0800728c */ /* 0x000fe2000bf25070 */
[----:B-----5:R-:W-:Y:S01]  /*04b0*/  FSETP.NEU.AND P0, PT, R27, RZ, PT ;  /* 0x000000ff1b00720b */ /* 0x020fe20003f0d000 */
[----:B------:R-:W-:Y:S02]  /*04c0*/  USEL UR4, URZ, 0xffffffff, UP0 ;  /* 0xffffffffff047887 */ /* 0x000fe40008000000 */
[----:B------:R-:W-:-:S10]  /*04d0*/  UISETP.NE.AND.EX UP1, UPT, UR9, URZ, UPT, UP1 ;  /* 0x000000ff0900728c */ /* 0x000fd4000bf25310 */
[----:B------:R-:W-:Y:S01]  /*04e0*/  VOTEU.ANY UP0, P0 ;  /* 0x0000000000ff7886 */ /* 0x000fe20000000100 */
[----:B------:R-:W-:-:S04]  /*04f0*/  @!UP1 USEL UR4, URZ, 0xffffffff, UP0 ;  /* 0xffffffffff049887 */ /* 0x000fc80008000000 */
[----:B------:R-:W-:-:S04]  /*0500*/  ULOP3.LUT UR4, UR4, 0x1, URZ, 0xc0, !UPT ;  /* 0x0000000104047892 */ /* 0x000fc8000f8ec0ff */
[----:B------:R-:W-:-:S11]  /*0510*/  UISETP.NE.U32.AND UP3, UPT, UR4, 0x1, UPT ;  /* 0x000000010400788c */ /* 0x000fd6000bf65070 */
.L_x_8:
[----:B------:R-:W3:Y:S01]  /*0520*/  SHFL.IDX PT, R0, R53, RZ, 0x1f ;  /* 0x00001fff35007589 */ /* 0x000ee200000e0000 */
[----:B------:R-:W-:-:S04]  /*0530*/  UISETP.NE.AND UP0, UPT, UR13, 0x2, UPT ;  /* 0x000000020d00788c */ /* 0x000fc8000bf05270 */
[----:B------:R-:W-:Y:S02]  /*0540*/  UISETP.EQ.AND UP1, UPT, UR46, URZ, !UP0 ;  /* 0x000000ff2e00728c */ /* 0x000fe4000c722270 */
[----:B------:R-:W-:-:S04]  /*0550*/  USEL UR48, URZ, 0x1, UP0 ;  /* 0x00000001ff307887 */ /* 0x000fc80008000000 */
[----:B------:R-:W-:Y:S02]  /*0560*/  PLOP3.LUT P3, PT, P1, PT, UP1, 0x80, 0x8 ;  /* 0x000000000008781c */ /* 0x000fe40000f6f018 */
[----:B---3--:R-:W-:-:S13]  /*0570*/  ISETP.NE.AND P0, PT, R0, RZ, PT ;  /* 0x000000ff0000720c */ /* 0x008fda0003f05270 */
[----:B------:R-:W-:Y:S05]  /*0580*/  @P0 BRA `(.L_x_9) ;  /* 0x00000000008c0947 */ /* 0x000fea0003800000 */
[----:B------:R-:W-:Y:S01]  /*0590*/  ELECT P0, URZ, PT ;  /* 0x0000000000ff782f */ /* 0x000fe20003800000 */
[----:B------:R-:W-:-:S12]  /*05a0*/  BSSY.RECONVERGENT B0, `(.L_x_9) ;  /* 0x0000021000007945 */ /* 0x000fd80003800200 */
[----:B------:R-:W-:Y:S05]  /*05b0*/  @!P0 BRA `(.L_x_10) ;  /* 0x00000000007c8947 */ /* 0x000fea0003800000 */
[----:B------:R-:W3:Y:S01]  /*05c0*/  S2UR UR5, SR_CgaCtaId ;  /* 0x00000000000579c3 */ /* 0x000ee20000008800 */
[----:B------:R-:W-:Y:S01]  /*05d0*/  UMOV UR4, 0x400 ;  /* 0x0000040000047882 */ /* 0x000fe20000000000 */
[----:B------:R-:W-:Y:S01]  /*05e0*/  UMOV UR8, 0x1 ;  /* 0x0000000100087882 */ /* 0x000fe20000000000 */
[----:B------:R-:W-:Y:S01]  /*05f0*/  UMOV UR6, 0x2 ;  /* 0x0000000200067882 */ /* 0x000fe20000000000 */
[----:B------:R-:W-:-:S04]  /*0600*/  UIADD3 UR8, UPT, UPT, -UR8, 0x100000, URZ ;  /* 0x0010000008087890 */ /* 0x000fc8000fffe1ff */
[----:B------:R-:W-:Y:S02]  /*0610*/  USHF.L.U32 UR9, UR8, 0xb, URZ ;  /* 0x0000000b08097899 */ /* 0x000fe400080006ff */
[----:B------:R-:W-:Y:S02]  /*0620*/  USHF.L.U32 UR8, UR8, 0x1, URZ ;  /* 0x0000000108087899 */ /* 0x000fe400080006ff */
[----:B------:R-:W-:-:S04]  /*0630*/  UIADD3 UR6, UPT, UPT, -UR6, 0x100000, URZ ;  /* 0x0010000006067890 */ /* 0x000fc8000fffe1ff */
[----:B------:R-:W-:Y:S02]  /*0640*/  USHF.L.U32 UR7, UR6, 0xb, URZ ;  /* 0x0000000b06077899 */ /* 0x000fe400080006ff */
[----:B------:R-:W-:Y:S02]  /*0650*/  USHF.L.U32 UR6, UR6, 0x1, URZ ;  /* 0x0000000106067899 */ /* 0x000fe400080006ff */
[----:B---3--:R-:W-:Y:S01]  /*0660*/  ULEA UR4, UR5, UR4, 0x18 ;  /* 0x0000000405047291 */ /* 0x008fe2000f8ec0ff */
[----:B------:R-:W3:Y:S11]  /*0670*/  FENCE.VIEW.ASYNC.S ;  /* 0x00000000000073c6 */ /* 0x000ef60000000000 */
[----:B---3--:R3:W4:Y:S01]  /*0680*/  SYNCS.EXCH.64 URZ, [UR4], UR8 ;  /* 0x0000000804ff75b2 */ /* 0x0087220008000100 */
[----:B------:R3:W1:Y:S01]  /*0690*/  SYNCS.EXCH.64 URZ, [UR4+0x48], UR6 ;  /* 0x0000480604ff75b2 */ /* 0x0006620008000100 */
        /* <DEDUP_REMOVED lines=15> */
[----:B------:R3:W1:Y:S02]  /*0790*/  SYNCS.EXCH.64 URZ, [UR4+0x88], UR6 ;  /* 0x0000880604ff75b2 */ /* 0x0006640008000100 */
[----:B---3--:R-:W-:Y:S01]  /*07a0*/  NOP ;  /* 0x0000000000007918 */ /* 0x008fe20000000000 */
.L_x_10:
[----:B------:R-:W-:Y:S05]  /*07b0*/  BSYNC.RECONVERGENT B0 ;  /* 0x0000000000007941 */ /* 0x000fea0003800200 */
.L_x_9:
[----:B------:R-:W3:Y:S01]  /*07c0*/  SHFL.IDX PT, R0, R53, RZ, 0x1f ;  /* 0x00001fff35007589 */ /* 0x000ee200000e0000 */
[----:B------:R-:W-:Y:S01]  /*07d0*/  NOP ;  /* 0x0000000000007918 */ /* 0x000fe20000000000 */
[----:B---3--:R-:W-:-:S13]  /*07e0*/  ISETP.NE.AND P0, PT, R0, 0x1, PT ;  /* 0x000000010000780c */ /* 0x008fda0003f05270 */
[----:B------:R-:W-:Y:S05]  /*07f0*/  @P0 BRA `(.L_x_11) ;  /* 0x0000000000580947 */ /* 0x000fea0003800000 */
        /* <DEDUP_REMOVED lines=9> */
[----:B------:R-:W-:Y:S01]  /*0890*/  USHF.L.U32 UR6, UR6, 0x1, URZ ;  /* 0x0000000106067899 */ /* 0x000fe200080006ff */
[----:B------:R-:W-:Y:S01]  /*08a0*/  ELECT P0, URZ, PT ;  /* 0x0000000000ff782f */ /* 0x000fe20003800000 */
[----:B---3--:R-:W-:Y:S01]  /*08b0*/  ULEA UR4, UR5, UR4, 0x18 ;  /* 0x0000000405047291 */ /* 0x008fe2000f8ec0ff */
[----:B------:R-:W3:Y:S11]  /*08c0*/  FENCE.VIEW.ASYNC.S ;  /* 0x00000000000073c6 */ /* 0x000ef60000000000 */
[----:B---3--:R3:W1:Y:S01]  /*08d0*/  SYNCS.EXCH.64 URZ, [UR4+0x90], UR8 ;  /* 0x0000900804ff75b2 */ /* 0x0086620008000100 */
[----:B------:R3:W1:Y:S01]  /*08e0*/  SYNCS.EXCH.64 URZ, [UR4+0xb0], UR6 ;  /* 0x0000b00604ff75b2 */ /* 0x0006620008000100 */
[----:B------:R3:W1:Y:S01]  /*08f0*/  SYNCS.EXCH.64 URZ, [UR4+0x98], UR8 ;  /* 0x0000980804ff75b2 */ /* 0x0006620008000100 */
[----:B------:R3:W1:Y:S01]  /*0900*/  SYNCS.EXCH.64 URZ, [UR4+0xb8], UR6 ;  /* 0x0000b80604ff75b2 */ /* 0x0006620008000100 */
[----:B------:R3:W1:Y:S01]  /*0910*/  SYNCS.EXCH.64 URZ, [UR4+0xa0], UR8 ;  /* 0x0000a00804ff75b2 */ /* 0x0006620008000100 */
[----:B------:R3:W1:Y:S01]  /*0920*/  SYNCS.EXCH.64 URZ, [UR4+0xc0], UR6 ;  /* 0x0000c00604ff75b2 */ /* 0x0006620008000100 */
[----:B------:R3:W1:Y:S01]  /*0930*/  SYNCS.EXCH.64 URZ, [UR4+0xa8], UR8 ;  /* 0x0000a80804ff75b2 */ /* 0x0006620008000100 */
[----:B------:R3:W1:Y:S01]  /*0940*/  SYNCS.EXCH.64 URZ, [UR4+0xc8], UR6 ;  /* 0x0000c80604ff75b2 */ /* 0x0006620008000100 */
[----:B------:R-:W-:Y:S01]  /*0950*/  NOP ;  /* 0x0000000000007918 */ /* 0x000fe20000000000 */
.L_x_11:
[----:B------:R-:W2:Y:S01]  /*0960*/  SHFL.IDX PT, R0, R53, RZ, 0x1f ;  /* 0x00001fff35007589 */ /* 0x000ea200000e0000 */
[----:B------:R-:W-:Y:S01]  /*0970*/  NOP ;  /* 0x0000000000007918 */ /* 0x000fe20000000000 */
[----:B--2---:R-:W-:-:S13]  /*0980*/  ISETP.NE.AND P0, PT, R0, 0x3, PT ;  /* 0x000000030000780c */ /* 0x004fda0003f05270 */
[----:B------:R-:W-:Y:S05]  /*0990*/  @P0 BRA `(.L_x_12) ;  /* 0x0000000000300947 */ /* 0x000fea0003800000 */
[----:B---3--:R-:W2:Y:S01]  /*09a0*/  S2UR UR6, SR_CgaCtaId ;  /* 0x00000000000679c3 */ /* 0x008ea20000008800 */
[----:B------:R-:W-:Y:S01]  /*09b0*/  UMOV UR4, 0x400 ;  /* 0x0000040000047882 */ /* 0x000fe20000000000 */
[----:B------:R-:W-:Y:S01]  /*09c0*/  UMOV UR5, 0x20 ;  /* 0x0000002000057882 */ /* 0x000fe20000000000 */
[----:B------:R-:W-:Y:S01]  /*09d0*/  ELECT P0, URZ, PT ;  /* 0x0000000000ff782f */ /* 0x000fe20003800000 */
[----:B--2---:R-:W-:Y:S02]  /*09e0*/  ULEA UR6, UR6, UR4, 0x18 ;  /* 0x0000000406067291 */ /* 0x004fe4000f8ec0ff */
[----:B------:R-:W-:-:S04]  /*09f0*/  UIADD3 UR4, UPT, UPT, -UR5, 0x100000, URZ ;  /* 0x0010000005047890 */ /* 0x000fc8000fffe1ff */
[----:B------:R-:W-:Y:S02]  /*0a00*/  USHF.L.U32 UR5, UR4, 0xb, URZ ;  /* 0x0000000b04057899 */ /* 0x000fe400080006ff */
[----:B------:R-:W-:Y:S01]  /*0a10*/  USHF.L.U32 UR4, UR4, 0x1, URZ ;  /* 0x0000000104047899 */ /* 0x000fe200080006ff */
[----:B------:R-:W2:Y:S11]  /*0a20*/  FENCE.VIEW.ASYNC.S ;  /* 0x00000000000073c6 */ /* 0x000eb60000000000 */
[----:B--2---:R2:W3:Y:S01]  /*0a30*/  SYNCS.EXCH.64 URZ, [UR6+0xd0], UR4 ;  /* 0x0000d00406ff75b2 */ /* 0x0044e20008000100 */
[----:B------:R2:W1:Y:S01]  /*0a40*/  SYNCS.EXCH.64 URZ, [UR6+0xd8], UR4 ;  /* 0x0000d80406ff75b2 */ /* 0x0004620008000100 */
[----:B------:R-:W-:Y:S01]  /*0a50*/  NOP ;  /* 0x0000000000007918 */ /* 0x000fe20000000000 */
.L_x_12:
[----:B------:R-:W4:Y:S01]  /*0a60*/  SHFL.IDX PT, R0, R53, RZ, 0x1f ;  /* 0x00001fff35007589 */ /* 0x000f2200000e0000 */
[----:B------:R-:W-:Y:S01]  /*0a70*/  NOP ;  /* 0x0000000000007918 */ /* 0x000fe20000000000 */
[----:B----4-:R-:W-:-:S13]  /*0a80*/  ISETP.NE.AND P0, PT, R0, 0x4, PT ;  /* 0x000000040000780c */ /* 0x010fda0003f05270 */
[----:B------:R-:W-:Y:S05]  /*0a90*/  @P0 BRA `(.L_x_13) ;  /* 0x00000000004c0947 */ /* 0x000fea0003800000 */
[----:B--2---:R-:W2:Y:S01]  /*0aa0*/  S2UR UR5, SR_CgaCtaId ;  /* 0x00000000000579c3 */ /* 0x004ea20000008800 */
[----:B---3--:R-:W-:Y:S01]  /*0ab0*/  UMOV UR4, 0x3a0 ;  /* 0x000003a000047882 */ /* 0x008fe20000000000 */
[----:B------:R-:W-:Y:S01]  /*0ac0*/  UMOV UR6, 0x400 ;  /* 0x0000040000067882 */ /* 0x000fe20000000000 */
[----:B------:R-:W-:Y:S01]  /*0ad0*/  USEL UR4, UR4, 0x320, UP3 ;  /* 0x0000032004047887 */ /* 0x000fe20009800000 */
[----:B------:R-:W-:Y:S01]  /*0ae0*/  UMOV UR8, 0x1 ;  /* 0x0000000100087882 */ /* 0x000fe20000000000 */
[----:B------:R-:W-:Y:S01]  /*0af0*/  ELECT P0, URZ, PT ;  /* 0x0000000000ff782f */ /* 0x000fe20003800000 */
[----:B------:R-:W-:-:S04]  /*0b00*/  UIADD3 UR8, UPT, UPT, -UR8, 0x100000, URZ ;  /* 0x0010000008087890 */ /* 0x000fc8000fffe1ff */
[----:B------:R-:W-:Y:S02]  /*0b10*/  USHF.L.U32 UR9, UR8, 0xb, URZ ;  /* 0x0000000b08097899 */ /* 0x000fe400080006ff */
[----:B------:R-:W-:Y:S02]  /*0b20*/  USHF.L.U32 UR8, UR8, 0x1, URZ ;  /* 0x0000000108087899 */ /* 0x000fe400080006ff */
[----:B--2---:R-:W-:Y:S02]  /*0b30*/  ULEA UR6, UR5, UR6, 0x18 ;  /* 0x0000000605067291 */ /* 0x004fe4000f8ec0ff */
[----:B------:R-:W-:-:S04]  /*0b40*/  UIADD3 UR4, UPT, UPT, -UR4, 0x100000, URZ ;  /* 0x0010000004047890 */ /* 0x000fc8000fffe1ff */
[----:B------:R-:W-:Y:S02]  /*0b50*/  USHF.L.U32 UR5, UR4, 0xb, URZ ;  /* 0x0000000b04057899 */ /* 0x000fe400080006ff */
[----:B------:R-:W-:Y:S01]  /*0b60*/  USHF.L.U32 UR4, UR4, 0x1, URZ ;  /* 0x0000000104047899 */ /* 0x000fe200080006ff */
[----:B------:R-:W2:Y:S03]  /*0b70*/  FENCE.VIEW.ASYNC.S ;  /* 0x00000000000073c6 */ /* 0x000ea60000000000 */
[----:B--2---:R4:W2:Y:S08]  /*0b80*/  SYNCS.EXCH.64 URZ, [UR6+0xe0], UR8 ;  /* 0x0000e00806ff75b2 */ /* 0x0048b00008000100 */
[----:B------:R4:W3:Y:S01]  /*0b90*/  SYNCS.EXCH.64 URZ, [UR6+0xf0], UR4 ;  /* 0x0000f00406ff75b2 */ /* 0x0008e20008000100 */
[----:B------:R4:W1:Y:S01]  /*0ba0*/  SYNCS.EXCH.64 URZ, [UR6+0xe8], UR8 ;  /* 0x0000e80806ff75b2 */ /* 0x0008620008000100 */
[----:B------:R4:W1:Y:S02]  /*0bb0*/  SYNCS.EXCH.64 URZ, [UR6+0xf8], UR4 ;  /* 0x0000f80406ff75b2 */ /* 0x0008640008000100 */
[----:B----4-:R-:W-:Y:S01]  /*0bc0*/  NOP ;  /* 0x0000000000007918 */ /* 0x010fe20000000000 */
.L_x_13:
[----:B------:R-:W4:Y:S01]  /*0bd0*/  SHFL.IDX PT, R0, R53, RZ, 0x1f ;  /* 0x00001fff35007589 */ /* 0x000f2200000e0000 */
[----:B------:R-:W-:Y:S01]  /*0be0*/  NOP ;  /* 0x0000000000007918 */ /* 0x000fe20000000000 */
[----:B----4-:R-:W-:-:S13]  /*0bf0*/  ISETP.NE.AND P0, PT, R0, 0x5, PT ;  /* 0x000000050000780c */ /* 0x010fda0003f05270 */
[----:B------:R-:W-:Y:S05]  /*0c00*/  @P0 BRA `(.L_x_14) ;  /* 0x0000000000580947 */ /* 0x000fea0003800000 */
[----:B--2---:R-:W2:Y:S01]  /*0c10*/  S2UR UR5, SR_CgaCtaId ;  /* 0x00000000000579c3 */ /* 0x004ea20000008800 */
[----:B---3--:R-:W-:Y:S01]  /*0c20*/  UMOV UR4, 0x400 ;  /* 0x0000040000047882 */ /* 0x008fe20000000000 */
        /* <DEDUP_REMOVED lines=9> */
[----:B--2---:R-:W-:Y:S01]  /*0cc0*/  ULEA UR4, UR5, UR4, 0x18 ;  /* 0x0000000405047291 */ /* 0x004fe2000f8ec0ff */
[----:B------:R-:W2:Y:S11]  /*0cd0*/  FENCE.VIEW.ASYNC.S ;  /* 0x00000000000073c6 */ /* 0x000eb60000000000 */
[----:B--2---:R4:W2:Y:S01]  /*0ce0*/  SYNCS.EXCH.64 URZ, [UR4+0x100], UR6 ;  /* 0x0001000604ff75b2 */ /* 0x0048a20008000100 */
[----:B------:R4:W3:Y:S01]  /*0cf0*/  SYNCS.EXCH.64 URZ, [UR4+0x120], UR8 ;  /* 0x0001200804ff75b2 */ /* 0x0008e20008000100 */
[----:B------:R4:W1:Y:S01]  /*0d00*/  SYNCS.EXCH.64 URZ, [UR4+0x108], UR6 ;  /* 0x0001080604ff75b2 */ /* 0x0008620008000100 */
[----:B------:R4:W1:Y:S01]  /*0d10*/  SYNCS.EXCH.64 URZ, [UR4+0x128], UR8 ;  /* 0x0001280804ff75b2 */ /* 0x0008620008000100 */
[----:B------:R4:W1:Y:S01]  /*0d20*/  SYNCS.EXCH.64 URZ, [UR4+0x110], UR6 ;  /* 0x0001100604ff75b2 */ /* 0x0008620008000100 */
[----:B------:R4:W1:Y:S01]  /*0d30*/  SYNCS.EXCH.64 URZ, [UR4+0x130], UR8 ;  /* 0x0001300804ff75b2 */ /* 0x0008620008000100 */
[----:B------:R4:W1:Y:S01]  /*0d40*/  SYNCS.EXCH.64 URZ, [UR4+0x118], UR6 ;  /* 0x0001180604ff75b2 */ /* 0x0008620008000100 */
[----:B------:R4:W1:Y:S02]  /*0d50*/  SYNCS.EXCH.64 URZ, [UR4+0x138], UR8 ;  /* 0x0001380804ff75b2 */ /* 0x0008640008000100 */
[----:B----4-:R-:W-:Y:S01]  /*0d60*/  NOP ;  /* 0x0000000000007918 */ /* 0x010fe20000000000 */
.L_x_14:
[----:B------:R-:W4:Y:S01]  /*0d70*/  SHFL.IDX PT, R0, R53, RZ, 0x1f ;  /* 0x00001fff35007589 */ /* 0x000f2200000e0000 */
[----:B------:R-:W-:Y:S01]  /*0d80*/  ISETP.NE.OR P1, PT, RZ, UR13, !P1 ;  /* 0x0000000dff007c0c */ /* 0x000fe2000cf25670 */
[----:B------:R-:W-:Y:S01]  /*0d90*/  NOP ;  /* 0x0000000000007918 */ /* 0x000fe20000000000 */
[----:B----4-:R-:W-:-:S13]  /*0da0*/  ISETP.NE.AND P0, PT, R0, 0x3, PT ;  /* 0x000000030000780c */ /* 0x010fda0003f05270 */
[----:B------:R-:W-:Y:S05]  /*0db0*/  @P0 BRA `(.L_x_15) ;  /* 0x0000000000380947 */ /* 0x000fea0003800000 */
[----:B--2---:R-:W2:Y:S01]  /*0dc0*/  S2UR UR5, SR_CgaCtaId ;  /* 0x00000000000579c3 */ /* 0x004ea20000008800 */
[----:B---3--:R-:W-:Y:S01]  /*0dd0*/  UMOV UR4, 0x400 ;  /* 0x0000040000047882 */ /* 0x008fe20000000000 */
[----:B------:R-:W-:Y:S01]  /*0de0*/  UMOV UR6, 0x20 ;  /* 0x0000002000067882 */ /* 0x000fe20000000000 */
[----:B------:R-:W-:Y:S01]  /*0df0*/  ELECT P0, URZ, PT ;  /* 0x0000000000ff782f */ /* 0x000fe20003800000 */
[----:B------:R-:W-:-:S04]  /*0e00*/  UIADD3 UR6, UPT, UPT, -UR6, 0x100000, URZ ;  /* 0x0010000006067890 */ /* 0x000fc8000fffe1ff */
[----:B------:R-:W-:Y:S02]  /*0e10*/  USHF.L.U32 UR7, UR6, 0xb, URZ ;  /* 0x0000000b06077899 */ /* 0x000fe400080006ff */
[----:B------:R-:W-:Y:S02]  /*0e20*/  USHF.L.U32 UR6, UR6, 0x1, URZ ;  /* 0x0000000106067899 */ /* 0x000fe400080006ff */
[----:B--2---:R-:W-:Y:S01]  /*0e30*/  ULEA UR4, UR5, UR4, 0x18 ;  /* 0x0000000405047291 */ /* 0x004fe2000f8ec0ff */
[----:B------:R-:W2:Y:S11]  /*0e40*/  FENCE.VIEW.ASYNC.S ;  /* 0x00000000000073c6 */ /* 0x000eb60000000000 */
[----:B--2---:R4:W2:Y:S01]  /*0e50*/  SYNCS.EXCH.64 URZ, [UR4+0x140], UR6 ;  /* 0x0001400604ff75b2 */ /* 0x0048a20008000100 */
[----:B------:R4:W3:Y:S01]  /*0e60*/  SYNCS.EXCH.64 URZ, [UR4+0x150], UR6 ;  /* 0x0001500604ff75b2 */ /* 0x0008e20008000100 */
[----:B------:R4:W1:Y:S01]  /*0e70*/  SYNCS.EXCH.64 URZ, [UR4+0x148], UR6 ;  /* 0x0001480604ff75b2 */ /* 0x0008620008000100 */
[----:B------:R4:W1:Y:S02]  /*0e80*/  SYNCS.EXCH.64 URZ, [UR4+0x158], UR6 ;  /* 0x0001580604ff75b2 */ /* 0x0008640008000100 */
[----:B----4-:R-:W-:Y:S01]  /*0e90*/  NOP ;  /* 0x0000000000007918 */ /* 0x010fe20000000000 */
.L_x_15:
[----:B---3--:R-:W3:Y:S01]  /*0ea0*/  S2UR UR7, SR_CgaCtaId ;  /* 0x00000000000779c3 */ /* 0x008ee20000008800 */
[----:B------:R-:W-:Y:S01]  /*0eb0*/  VOTEU.ALL UP0, P1 ;  /* 0x0000000000ff7886 */ /* 0x000fe20000800000 */
[----:B--2---:R-:W-:Y:S01]  /*0ec0*/  UMOV UR4, 0x20 ;  /* 0x0000002000047882 */ /* 0x004fe20000000000 */
[----:B------:R-:W-:Y:S01]  /*0ed0*/  NOP ;  /* 0x0000000000007918 */ /* 0x000fe20000000000 */
[----:B-1----:R-:W-:Y:S01]  /*0ee0*/  LOP3.LUT R3, R67, 0x1f, RZ, 0xc0, !PT ;  /* 0x0000001f43037812 */ /* 0x002fe200078ec0ff */
[----:B------:R-:W-:Y:S01]  /*0ef0*/  UISETP.NE.AND UP4, UPT, UR13, URZ, UPT ;  /* 0x000000ff0d00728c */ /* 0x000fe2000bf85270 */
[----:B------:R-:W-:Y:S01]  /*0f00*/  @!UP0 UMOV UR6, 0x400 ;  /* 0x0000040000068882 */ /* 0x000fe20000000000 */
[----:B------:R-:W-:-:S04]  /*0f10*/  @!UP0 UIADD3 UR4, UPT, UPT, -UR4, 0x100000, URZ ;  /* 0x0010000004048890 */ /* 0x000fc8000fffe1ff */
[----:B------:R-:W-:Y:S02]  /*0f20*/  @!UP0 USHF.L.U32 UR5, UR4, 0xb, URZ ;  /* 0x0000000b04058899 */ /* 0x000fe400080006ff */
[----:B------:R-:W-:Y:S02]  /*0f30*/  @!UP0 USHF.L.U32 UR4, UR4, 0x1, URZ ;  /* 0x0000000104048899 */ /* 0x000fe400080006ff */
[----:B---3--:R-:W-:Y:S01]  /*0f40*/  @!UP0 ULEA UR6, UR7, UR6, 0x18 ;  /* 0x0000000607068291 */ /* 0x008fe2000f8ec0ff */
[----:B------:R-:W1:Y:S01]  /*0f50*/  LDCU UR7, c[0x0][0x36c] ;  /* 0x00006d80ff0777ac */ /* 0x000e620008000800 */
[----:B------:R-:W-:Y:S01]  /*0f60*/  VOTEU.ALL UP0, P1 ;  /* 0x0000000000ff7886 */ /* 0x000fe20000800000 */
[----:B------:R-:W2:Y:S09]  /*0f70*/  FENCE.VIEW.ASYNC.S ;  /* 0x00000000000073c6 */ /* 0x000eb20000000000 */
[----:B--2---:R2:W3:Y:S01]  /*0f80*/  @!UP0 SYNCS.EXCH.64 URZ, [UR6+0x160], UR4 ;  /* 0x0001600406ff85b2 */ /* 0x0044e20008000100 */
[----:B-1----:R-:W-:-:S09]  /*0f90*/  UISETP.EQ.U32.AND UP5, UPT, UR7, 0x1, UPT ;  /* 0x000000010700788c */ /* 0x002fd2000bfa2070 */
[----:B--2---:R-:W-:Y:S05]  /*0fa0*/  BRA.U !UP5, `(.L_x_16) ;  /* 0x000000010d087547 */ /* 0x004fea000b800000 */
[----:B---3--:R-:W-:Y:S01]  /*0fb0*/  UCGABAR_ARV ;  /* 0x00000000000079c7 */ /* 0x008fe20008000000 */
[----:B------:R-:W-:Y:S05]  /*0fc0*/  BRA `(.L_x_17) ;  /* 0x0000000000047947 */ /* 0x000fea0003800000 */
.L_x_16:
[----:B---3--:R-:W-:Y:S01]  /*0fd0*/  NOP ;  /* 0x0000000000007918 */ /* 0x008fe20000000000 */
.L_x_17:
[----:B------:R-:W1:Y:S01]  /*0fe0*/  S2UR UR21, SR_CTAID.X ;  /* 0x00000000001579c3 */ /* 0x000e620000002500 */
[----:B------:R-:W-:-:S05]  /*0ff0*/  CS2R.32 R55, SR_CgaSize ;  /* 0x0000000000377805 */ /* 0x000fca0000008a00 */
[----:B------:R-:W-:-:S05]  /*1000*/  IMAD R55, R55, -0xa0, RZ ;  /* 0xffffff6037377824 */ /* 0x000fca00078e02ff */
[----:B------:R-:W-:-:S14]  /*1010*/  R2UR UR5, R55 ;  /* 0x00000000370572ca */ /* 0x000fdc00000e0000 */
[----:B------:R-:W2:Y:S01]  /*1020*/  LDCU UR5, c[0x0][UR5+0x2b0] ;  /* 0x00005600050577ac */ /* 0x000ea20008000800 */
[----:B------:R-:W-:-:S05]  /*1030*/  CS2R.32 R55, SR_CgaSize ;  /* 0x0000000000377805 */ /* 0x000fca0000008a00 */
[----:B------:R-:W-:-:S05]  /*1040*/  IMAD R55, R55, -0xa0, RZ ;  /* 0xffffff6037377824 */ /* 0x000fca00078e02ff */
[----:B------:R-:W-:-:S14]  /*1050*/  R2UR UR4, R55 ;  /* 0x00000000370472ca */ /* 0x000fdc00000e0000 */
[----:B------:R-:W3:Y:S01]  /*1060*/  LDCU UR4, c[0x0][UR4+0x2b4] ;  /* 0x00005680040477ac */ /* 0x000ee20008000800 */
[----:B------:R-:W4:Y:S01]  /*1070*/  S2UR UR7, SR_CTAID.Y ;  /* 0x00000000000779c3 */ /* 0x000f220000002600 */
[----:B------:R-:W-:-:S05]  /*1080*/  CS2R.32 R55, SR_CgaSize ;  /* 0x0000000000377805 */ /* 0x000fca0000008a00 */
[----:B------:R-:W-:-:S05]  /*1090*/  IMAD R55, R55, -0xa0, RZ ;  /* 0xffffff6037377824 */ /* 0x000fca00078e02ff */
[----:B------:R-:W-:-:S14]  /*10a0*/  R2UR UR8, R55 ;  /* 0x00000000370872ca */ /* 0x000fdc00000e0000 */
[----:B------:R-:W3:Y:S01]  /*10b0*/  LDCU UR8, c[0x0][UR8+0x2a0] ;  /* 0x00005400080877ac */ /* 0x000ee20008000800 */
[----:B------:R-:W-:-:S05]  /*10c0*/  CS2R.32 R55, SR_CgaSize ;  /* 0x0000000000377805 */ /* 0x000fca0000008a00 */
[----:B------:R-:W-:-:S05]  /*10d0*/  IMAD R55, R55, -0xa0, RZ ;  /* 0xffffff6037377824 */ /* 0x000fca00078e02ff */
[----:B------:R-:W-:-:S14]  /*10e0*/  R2UR UR9, R55 ;  /* 0x00000000370972ca */ /* 0x000fdc00000e0000 */
[----:B------:R-:W3:Y:S01]  /*10f0*/  LDCU UR9, c[0x0][UR9+0x2a4] ;  /* 0x00005480090977ac */ /* 0x000ee20008000800 */
[----:B------:R-:W3:Y:S01]  /*1100*/  S2UR UR10, SR_CgaCtaId ;  /* 0x00000000000a79c3 */ /* 0x000ee20000008800 */
[----:B------:R-:W-:Y:S01]  /*1110*/  UISETP.GT.U32.AND UP0, UPT, UR46, 0xffff, UPT ;  /* 0x0000ffff2e00788c */ /* 0x000fe2000bf04070 */
[----:B------:R-:W3:Y:S01]  /*1120*/  LDCU UR18, c[0x0][0xb24] ;  /* 0x00016480ff1277ac */ /* 0x000ee20008000800 */
[----:B------:R-:W-:Y:S01]  /*1130*/  UMOV UR29, 0x5 ;  /* 0x00000005001d7882 */ /* 0x000fe20000000000 */
[----:B-1----:R-:W-:-:S04]  /*1140*/  I2FP.F32.U32 R2, UR21 ;  /* 0x0000001500027c45 */ /* 0x002fc80008201000 */
[----:B------:R-:W1:Y:S01]  /*1150*/  S2UR UR36, SR_CTAID.Z ;  /* 0x00000000002479c3 */ /* 0x000e620000002700 */
[----:B------:R-:W1:Y:S01]  /*1160*/  LDCU UR42, c[0x0][0xb24] ;  /* 0x00016480ff2a77ac */ /* 0x000e620008000800 */
[----:B--2---:R-:W-:Y:S01]  /*1170*/  FMUL R2, R2, UR5 ;  /* 0x0000000502027c20 */ /* 0x004fe20008400000 */
[----:B------:R-:W-:Y:S01]  /*1180*/  USEL UR5, UR46, 0xffff, !UP0 ;  /* 0x0000ffff2e057887 */ /* 0x000fe2000c000000 */
[----:B----4-:R-:W-:Y:S01]  /*1190*/  I2FP.F32.U32 R0, UR7 ;  /* 0x0000000700007c45 */ /* 0x010fe20008201000 */
[----:B------:R-:W2:Y:S03]  /*11a0*/  LDCU UR23, c[0x0][0xb30] ;  /* 0x00016600ff1777ac */ /* 0x000ea60008000800 */
[----:B------:R-:W4:Y:S01]  /*11b0*/  F2I.U32.TRUNC.NTZ R2, R2 ;  /* 0x0000000200027305 */ /* 0x000f22000020f000 */
[----:B---3--:R-:W-:Y:S01]  /*11c0*/  FMUL R0, R0, UR4 ;  /* 0x0000000400007c20 */ /* 0x008fe20008400000 */
[----:B------:R-:W-:-:S02]  /*11d0*/  ULOP3.LUT UR19, UR5, 0xffff, URZ, 0xc0, !UPT ;  /* 0x0000ffff05137892 */ /* 0x000fc4000f8ec0ff */
[----:B------:R-:W-:Y:S02]  /*11e0*/  USHF.L.U32 UR28, UR10, 0xa, URZ ;  /* 0x0000000a0a1c7899 */ /* 0x000fe400080006ff */
[----:B------:R-:W-:Y:S02]  /*11f0*/  UISETP.GE.AND UP2, UPT, UR18, 0x1, UPT ;  /* 0x000000011200788c */ /* 0x000fe4000bf46270 */
[----:B------:R-:W3:Y:S01]  /*1200*/  F2I.U32.TRUNC.NTZ R0, R0 ;  /* 0x0000000000007305 */ /* 0x000ee2000020f000 */
[----:B------:R-:W-:Y:S01]  /*1210*/  UMOV UR20, UR7 ;  /* 0x0000000700147c82 */ /* 0x000fe20008000000 */
[----:B------:R-:W-:Y:S01]  /*1220*/  UMOV UR16, UR21 ;  /* 0x0000001500107c82 */ /* 0x000fe20008000000 */
[----:B----4-:R-:W-:Y:S02]  /*1230*/  R2UR UR4, R2 ;  /* 0x00000000020472ca */ /* 0x010fe400000e0000 */
[----:B------:R-:W-:Y:S02]  /*1240*/  PRMT R2, RZ, 0x7610, R2 ;  /* 0x00007610ff027816 */ /* 0x000fe40000000002 */
[----:B---3--:R-:W-:-:S02]  /*1250*/  R2UR UR6, R0 ;  /* 0x00000000000672ca */ /* 0x008fc400000e0000 */
[----:B------:R-:W-:-:S07]  /*1260*/  PRMT R0, RZ, 0x7610, R0 ;  /* 0x00007610ff007816 */ /* 0x000fce0000000000 */
[----:B------:R-:W-:-:S04]  /*1270*/  UIADD3 UR5, UPT, UPT, -UR4, URZ, URZ ;  /* 0x000000ff04057290 */ /* 0x000fc8000fffe1ff */
[----:B------:R-:W-:Y:S02]  /*1280*/  UIMAD UR5, UR8, UR5, UR21 ;  /* 0x00000005080572a4 */ /* 0x000fe4000f8e0215 */
[----:B------:R-:W-:-:S04]  /*1290*/  UIADD3 UR4, UPT, UPT, -UR6, URZ, URZ ;  /* 0x000000ff06047290 */ /* 0x000fc8000fffe1ff */
[----:B------:R-:W-:Y:S01]  /*12a0*/  IMAD.U32 R55, RZ, RZ, UR5 ;  /* 0x00000005ff377e24 */ /* 0x000fe2000f8e00ff */
[----:B------:R-:W-:-:S06]  /*12b0*/  UIMAD UR4, UR9, UR4, UR7 ;  /* 0x00000004090472a4 */ /* 0x000fcc000f8e0207 */
[----:B------:R-:W-:Y:S01]  /*12c0*/  IMAD.U32 R54, RZ, RZ, UR4 ;  /* 0x00000004ff367e24 */ /* 0x000fe2000f8e00ff */
[----:B-12---:R-:W-:Y:S06]  /*12d0*/  BRA.U UP4, `(.L_x_18) ;  /* 0x0000000104447547 */ /* 0x006fec000b800000 */
[----:B------:R-:W-:Y:S02]  /*12e0*/  R2UR UR4, R55 ;  /* 0x00000000370472ca */ /* 0x000fe400000e0000 */
[----:B------:R-:W-:-:S11]  /*12f0*/  R2UR UR8, R54 ;  /* 0x00000000360872ca */ /* 0x000fd600000e0000 */
[----:B------:R-:W-:Y:S02]  /*1300*/  UISETP.GT.U32.AND UP0, UPT, UR4, 0x1, UPT ;  /* 0x000000010400788c */ /* 0x000fe4000bf04070 */
[----:B------:R-:W-:Y:S02]  /*1310*/  ULOP3.LUT UR4, UR4, 0xfffffffe, URZ, 0xc0, !UPT ;  /* 0xfffffffe04047892 */ /* 0x000fe4000f8ec0ff */
[----:B------:R-:W-:Y:S02]  /*1320*/  UISETP.NE.AND UP1, UPT, UR8, URZ, UP0 ;  /* 0x000000ff0800728c */ /* 0x000fe40008725270 */
[----:B------:R-:W-:Y:S02]  /*1330*/  UISETP.NE.AND UP0, UPT, UR8, 0x1, UP0 ;  /* 0x000000010800788c */ /* 0x000fe40008705270 */
[----:B------:R-:W-:Y:S02]  /*1340*/  USEL UR7, URZ, 0x1, UP1 ;  /* 0x00000001ff077887 */ /* 0x000fe40008800000 */
[----:B------:R-:W-:-:S02]  /*1350*/  USEL UR6, URZ, 0x4, UP0 ;  /* 0x00000004ff067887 */ /* 0x000fc40008000000 */
[----:B------:R-:W-:Y:S02]  /*1360*/  USEL UR5, URZ, 0x2, UP1 ;  /* 0x00000002ff057887 */ /* 0x000fe40008800000 */
[----:B------:R-:W-:Y:S02]  /*1370*/  ULEA UR4, UR8, UR4, 0x1 ;  /* 0x0000000408047291 */ /* 0x000fe4000f8e08ff */
[----:B------:R-:W-:Y:S02]  /*1380*/  USEL UR8, URZ, 0x8, UP0 ;  /* 0x00000008ff087887 */ /* 0x000fe40008000000 */
[----:B------:R-:W-:-:S03]  /*1390*/  UIADD3 UR5, UPT, UPT, UR5, UR6, UR7 ;  /* 0x0000000605057290 */ /* 0x000fc6000fffe007 */
[----:B------:R-:W-:Y:S01]  /*13a0*/  UMOV UR6, 0x3 ;  /* 0x0000000300067882 */ /* 0x000fe20000000000 */
[----:B------:R-:W-:Y:S02]  /*13b0*/  UIADD3 UR5, UPT, UPT, UR5, UR8, URZ ;  /* 0x0000000805057290 */ /* 0x000fe4000fffe0ff */
[----:B------:R-:W-:-:S04]  /*13c0*/  USHF.L.U32 UR4, UR6, UR4, URZ ;  /* 0x0000000406047299 */ /* 0x000fc800080006ff */
[----:B------:R-:W-:Y:S02]  /*13d0*/  IMAD.U32 R2, RZ, RZ, UR5 ;  /* 0x00000005ff027e24 */ /* 0x000fe4000f8e00ff */
[----:B------:R-:W-:Y:S02]  /*13e0*/  IMAD.U32 R0, RZ, RZ, UR4 ;  /* 0x00000004ff007e24 */ /* 0x000fe4000f8e00ff */
.L_x_18:
[----:B------:R-:W-:Y:S05]  /*13f0*/  BRA.U !UP2, `(.L_x_19) ;  /* 0x000000010ad07547 */ /* 0x000fea000b800000 */
[----:B------:R-:W1:Y:S01]  /*1400*/  LDCU.128 UR24, c[0x0][0xb10] ;  /* 0x00016200ff1877ac */ /* 0x000e620008000c00 */
[----:B------:R-:W2:Y:S01]  /*1410*/  LDCU UR12, c[0x0][0x370] ;  /* 0x00006e00ff0c77ac */ /* 0x000ea20008000800 */
[----:B------:R-:W3:Y:S01]  /*1420*/  LDCU UR5, c[0x0][0x374] ;  /* 0x00006e80ff0577ac */ /* 0x000ee20008000800 */
[----:B------:R-:W4:Y:S01]  /*1430*/  LDCU UR22, c[0x0][0xb0c] ;  /* 0x00016180ff1677ac */ /* 0x000f220008000800 */
[----:B------:R-:W4:Y:S01]  /*1440*/  LDCU UR4, c[0x0][0xb20] ;  /* 0x00016400ff0477ac */ /* 0x000f220008000800 */
[----:B------:R-:W4:Y:S01]  /*1450*/  LDCU.64 UR16, c[0x0][0xb28] ;  /* 0x00016500ff1077ac */ /* 0x000f220008000a00 */
[----:B-1----:R-:W-:Y:S02]  /*1460*/  UISETP.NE.AND UP0, UPT, UR26, 0x1, UPT ;  /* 0x000000011a00788c */ /* 0x002fe4000bf05270 */
[----:B---3--:R-:W-:Y:S02]  /*1470*/  UIMAD.WIDE.U32 UR6, UR5, UR27, URZ ;  /* 0x0000001b050672a5 */ /* 0x008fe4000f8e00ff */
[----:B--2---:R-:W-:-:S02]  /*1480*/  UIMAD.WIDE.U32 UR8, UR12, UR24, URZ ;  /* 0x000000180c0872a5 */ /* 0x004fc4000f8e00ff */
[----:B----4-:R-:W-:Y:S02]  /*1490*/  UISETP.NE.AND UP1, UPT, UR22, 0x1, UPT ;  /* 0x000000011600788c */ /* 0x010fe4000bf25270 */
[----:B------:R-:W-:Y:S01]  /*14a0*/  UISETP.NE.AND UP2, UPT, UR18, 0x1, UPT ;  /* 0x000000011200788c */ /* 0x000fe2000bf45270 */
[----:B------:R-:W-:Y:S02]  /*14b0*/  UMOV UR6, UR7 ;  /* 0x0000000700067c82 */ /* 0x000fe40008000000 */
[----:B------:R-:W-:Y:S01]  /*14c0*/  UMOV UR8, UR9 ;  /* 0x0000000900087c82 */ /* 0x000fe20008000000 */
[----:B------:R-:W-:Y:S02]  /*14d0*/  @UP0 USHF.R.U32.HI UR5, URZ, UR4, UR6 ;  /* 0x00000004ff050299 */ /* 0x000fe40008011606 */
[----:B------:R-:W-:Y:S02]  /*14e0*/  UIMAD.WIDE.U32 UR14, UR20, UR27, URZ ;  /* 0x0000001b140e72a5 */ /* 0x000fe4000f8e00ff */
[----:B------:R-:W-:-:S02]  /*14f0*/  UIMAD.WIDE.U32 UR6, UR5, UR16, URZ ;  /* 0x00000010050672a5 */ /* 0x000fc4000f8e00ff */
[----:B------:R-:W-:Y:S02]  /*1500*/  @UP1 USHF.R.U32.HI UR12, URZ, UR25, UR8 ;  /* 0x00000019ff0c1299 */ /* 0x000fe40008011608 */
[----:B------:R-:W-:Y:S02]  /*1510*/  UIMAD.WIDE.U32 UR10, UR21, UR24, URZ ;  /* 0x00000018150a72a5 */ /* 0x000fe4000f8e00ff */
[----:B------:R-:W-:Y:S01]  /*1520*/  UIMAD.WIDE.U32 UR8, UR12, UR16, URZ ;  /* 0x000000100c0872a5 */ /* 0x000fe2000f8e00ff */
[----:B------:R-:W-:Y:S01]  /*1530*/  UMOV UR14, UR15 ;  /* 0x0000000f000e7c82 */ /* 0x000fe20008000000 */
[----:B------:R-:W-:Y:S01]  /*1540*/  UMOV UR6, UR7 ;  /* 0x0000000700067c82 */ /* 0x000fe20008000000 */
[----:B------:R-:W-:Y:S02]  /*1550*/  USHF.R.U32.HI UR14, URZ, UR4, UR14 ;  /* 0x00000004ff0e7299 */ /* 0x000fe4000801160e */
[----:B------:R-:W-:Y:S01]  /*1560*/  @UP2 USHF.R.U32.HI UR5, URZ, UR17, UR6 ;  /* 0x00000011ff052299 */ /* 0x000fe20008011606 */
[----:B------:R-:W-:-:S02]  /*1570*/  UMOV UR10, UR11 ;  /* 0x0000000b000a7c82 */ /* 0x000fc40008000000 */
[----:B------:R-:W-:Y:S01]  /*1580*/  UMOV UR6, UR9 ;  /* 0x0000000900067c82 */ /* 0x000fe20008000000 */
[----:B------:R-:W-:Y:S02]  /*1590*/  USHF.R.U32.HI UR10, URZ, UR25, UR10 ;  /* 0x00000019ff0a7299 */ /* 0x000fe4000801160a */
[----:B------:R-:W-:Y:S02]  /*15a0*/  @UP2 USHF.R.U32.HI UR12, URZ, UR17, UR6 ;  /* 0x00000011ff0c2299 */ /* 0x000fe40008011606 */
[----:B------:R-:W-:Y:S02]  /*15b0*/  USEL UR4, UR20, UR14, !UP0 ;  /* 0x0000000e14047287 */ /* 0x000fe4000c000000 */
[----:B------:R-:W-:Y:S02]  /*15c0*/  UIMAD UR6, UR5, UR18, URZ ;  /* 0x00000012050672a4 */ /* 0x000fe4000f8e02ff */
[----:B------:R-:W-:Y:S02]  /*15d0*/  USEL UR5, UR21, UR10, !UP1 ;  /* 0x0000000a15057287 */ /* 0x000fe4000c800000 */
[----:B------:R-:W-:-:S02]  /*15e0*/  UIMAD UR8, UR12, UR18, URZ ;  /* 0x000000120c0872a4 */ /* 0x000fc4000f8e02ff */
[----:B------:R-:W-:Y:S02]  /*15f0*/  UISETP.GE.AND UP0, UPT, UR4, UR6, UPT ;  /* 0x000000060400728c */ /* 0x000fe4000bf06270 */
[----:B------:R-:W-:Y:S02]  /*1600*/  UIMAD.WIDE.U32 UR6, UR4, UR16, URZ ;  /* 0x00000010040672a5 */ /* 0x000fe4000f8e00ff */
[----:B------:R-:W-:Y:S02]  /*1610*/  UISETP.GE.OR UP0, UPT, UR5, UR8, UP0 ;  /* 0x000000080500728c */ /* 0x000fe40008706670 */
[----:B------:R-:W-:Y:S02]  /*1620*/  UIMAD.WIDE.U32 UR8, UR5, UR16, URZ ;  /* 0x00000010050872a5 */ /* 0x000fe4000f8e00ff */
[----:B------:R-:W-:Y:S02]  /*1630*/  USHF.R.U32.HI UR7, URZ, UR17, UR7 ;  /* 0x00000011ff077299 */ /* 0x000fe40008011607 */
[----:B------:R-:W-:-:S02]  /*1640*/  UIADD3 UR10, UPT, UPT, -UR4, URZ, URZ ;  /* 0x000000ff040a7290 */ /* 0x000fc4000fffe1ff */
[----:B------:R-:W-:Y:S02]  /*1650*/  USEL UR7, UR4, UR7, !UP2 ;  /* 0x0000000704077287 */ /* 0x000fe4000d000000 */
[----:B------:R-:W-:Y:S01]  /*1660*/  UIADD3 UR16, UPT, UPT, -UR5, URZ, URZ ;  /* 0x000000ff05107290 */ /* 0x000fe2000fffe1ff */
[----:B------:R-:W-:Y:S01]  /*1670*/  @!UP0 UMOV UR6, UR9 ;  /* 0x0000000900068c82 */ /* 0x000fe20008000000 */
[----:B------:R-:W-:Y:S02]  /*1680*/  UIADD3 UR8, UPT, UPT, -UR7, URZ, URZ ;  /* 0x000000ff07087290 */ /* 0x000fe4000fffe1ff */
[----:B------:R-:W-:Y:S02]  /*1690*/  @!UP0 USHF.R.U32.HI UR6, URZ, UR17, UR6 ;  /* 0x00000011ff068299 */ /* 0x000fe40008011606 */
[----:B------:R-:W-:Y:S02]  /*16a0*/  UIMAD UR8, UR18, UR8, UR4 ;  /* 0x00000008120872a4 */ /* 0x000fe4000f8e0204 */
[----:B------:R-:W-:-:S02]  /*16b0*/  @!UP0 USEL UR6, UR5, UR6, !UP2 ;  /* 0x0000000605068287 */ /* 0x000fc4000d000000 */
[----:B------:R-:W-:Y:S02]  /*16c0*/  UIMAD UR20, UR26, UR10, UR20 ;  /* 0x0000000a1a1472a4 */ /* 0x000fe4000f8e0214 */
[----:B------:R-:W-:Y:S02]  /*16d0*/  @!UP0 UIADD3 UR7, UPT, UPT, UR7, -UR6, URZ ;  /* 0x8000000607078290 */ /* 0x000fe4000fffe0ff */
[----:B------:R-:W-:Y:S02]  /*16e0*/  @!UP0 UIMAD UR6, UR8, UR12, UR6 ;  /* 0x0000000c080682a4 */ /* 0x000fe4000f8e0206 */
[----:B------:R-:W-:Y:S02]  /*16f0*/  @!UP0 UIMAD UR4, UR7, UR18, UR5 ;  /* 0x00000012070482a4 */ /* 0x000fe4000f8e0205 */
[----:B------:R-:W-:Y:S02]  /*1700*/  UIMAD UR16, UR22, UR16, UR21 ;  /* 0x00000010161072a4 */ /* 0x000fe4000f8e0215 */
[----:B------:R-:W-:Y:S01]  /*1710*/  UIMAD UR20, UR4, UR26, UR20 ;  /* 0x0000001a041472a4 */ /* 0x000fe2000f8e0214 */
[----:B------:R-:W-:-:S02]  /*1720*/  @!UP0 UMOV UR5, UR6 ;  /* 0x0000000600058c82 */ /* 0x000fc40008000000 */
[----:B------:R-:W-:-:S12]  /*1730*/  UIMAD UR16, UR5, UR22, UR16 ;  /* 0x00000016051072a4 */ /* 0x000fd8000f8e0210 */
.L_x_19:
[----:B------:R-:W-:Y:S02]  /*1740*/  UISETP.NE.AND UP1, UPT, UR23, 0x1, UPT ;  /* 0x000000011700788c */ /* 0x000fe4000bf25270 */
[----:B------:R-:W-:Y:S02]  /*1750*/  UISETP.NE.AND UP0, UPT, UR13, 0x2, UPT ;  /* 0x000000020d00788c */ /* 0x000fe4000bf05270 */
[----:B------:R-:W-:Y:S02]  /*1760*/  ULOP3.LUT UR28, UR28, 0x800, URZ, 0xc0, !UPT ;  /* 0x000008001c1c7892 */ /* 0x000fe4000f8ec0ff */
[----:B------:R-:W-:-:S03]  /*1770*/  USHF.L.U32 UR24, UR29, UR19, URZ ;  /* 0x000000131d187299 */ /* 0x000fc600080006ff */
[----:B------:R-:W-:Y:S09]  /*1780*/  BRA.U UP1, `(.L_x_20) ;  /* 0x0000000101447547 */ /* 0x000ff2000b800000 */
[----:B------:R-:W1:Y:S01]  /*1790*/  LDCU.128 UR8, c[0x0][0xb10] ;  /* 0x00016200ff0877ac */ /* 0x000e620008000c00 */
[----:B------:R-:W2:Y:S01]  /*17a0*/  LDCU UR12, c[0x0][0xb0c] ;  /* 0x00016180ff0c77ac */ /* 0x000ea20008000800 */
[----:B------:R-:W3:Y:S01]  /*17b0*/  LDCU UR14, c[0x0][0xb20] ;  /* 0x00016400ff0e77ac */ /* 0x000ee20008000800 */
[----:B-1----:R-:W-:Y:S02]  /*17c0*/  UIMAD.WIDE.U32 UR6, UR16, UR8, URZ ;  /* 0x00000008100672a5 */ /* 0x002fe4000f8e00ff */
[----:B------:R-:W-:Y:S02]  /*17d0*/  UIMAD.WIDE.U32 UR4, UR20, UR11, URZ ;  /* 0x0000000b140472a5 */ /* 0x000fe4000f8e00ff */
[----:B--2---:R-:W-:Y:S02]  /*17e0*/  UISETP.NE.AND UP2, UPT, UR12, 0x1, UPT ;  /* 0x000000010c00788c */ /* 0x004fe4000bf45270 */
[----:B------:R-:W-:Y:S01]  /*17f0*/  UISETP.NE.AND UP1, UPT, UR10, 0x1, UPT ;  /* 0x000000010a00788c */ /* 0x000fe2000bf25270 */
[----:B------:R-:W-:-:S02]  /*1800*/  UMOV UR6, UR7 ;  /* 0x0000000700067c82 */ /* 0x000fc40008000000 */
[----:B------:R-:W-:Y:S01]  /*1810*/  UMOV UR4, UR5 ;  /* 0x0000000500047c82 */ /* 0x000fe20008000000 */
[----:B------:R-:W-:Y:S02]  /*1820*/  USHF.R.U32.HI UR6, URZ, UR9, UR6 ;  /* 0x00000009ff067299 */ /* 0x000fe40008011606 */
[----:B---3--:R-:W-:Y:S02]  /*1830*/  USHF.R.U32.HI UR4, URZ, UR14, UR4 ;  /* 0x0000000eff047299 */ /* 0x008fe40008011604 */
[----:B------:R-:W-:Y:S02]  /*1840*/  USEL UR5, UR16, UR6, !UP2 ;  /* 0x0000000610057287 */ /* 0x000fe4000d000000 */
[----:B------:R-:W-:-:S04]  /*1850*/  USEL UR4, UR20, UR4, !UP1 ;  /* 0x0000000414047287 */ /* 0x000fc8000c800000 */
[----:B------:R-:W-:Y:S02]  /*1860*/  UIADD3 UR6, UPT, UPT, -UR4, UR5, URZ ;  /* 0x0000000504067290 */ /* 0x000fe4000fffe1ff */
[----:B------:R-:W-:Y:S02]  /*1870*/  UIADD3 UR4, UPT, UPT, UR4, -UR5, URZ ;  /* 0x8000000504047290 */ /* 0x000fe4000fffe0ff */
[----:B------:R-:W-:Y:S02]  /*1880*/  UIMAD UR20, UR6, UR10, UR20 ;  /* 0x0000000a061472a4 */ /* 0x000fe4000f8e0214 */
[----:B------:R-:W-:-:S12]  /*1890*/  UIMAD UR16, UR4, UR12, UR16 ;  /* 0x0000000c041072a4 */ /* 0x000fd8000f8e0210 */
.L_x_20:
[----:B------:R-:W-:Y:S05]  /*18a0*/  BRA.U !UP5, `(.L_x_21) ;  /* 0x000000010d0c7547 */ /* 0x000fea000b800000 */
[----:B------:R-:W-:Y:S01]  /*18b0*/  UCGABAR_WAIT ;  /* 0x0000000000007dc7 */ /* 0x000fe20008000000 */
[----:B------:R-:W-:Y:S01]  /*18c0*/  CCTL.IVALL ;  /* 0x00000000ff00798f */ /* 0x000fe20002000000 */
[----:B------:R-:W-:Y:S05]  /*18d0*/  BRA `(.L_x_22) ;  /* 0x0000000000047947 */ /* 0x000fea0003800000 */
.L_x_21:
[----:B------:R-:W-:Y:S06]  /*18e0*/  BAR.SYNC.DEFER_BLOCKING 0x0 ;  /* 0x0000000000007b1d */ /* 0x000fec0000010000 */
.L_x_22:
[----:B------:R-:W-:Y:S05]  /*18f0*/  BRA.U UP0, `(.L_x_23) ;  /* 0x0000001500a47547 */ /* 0x000fea000b800000 */
[----:B------:R-:W1:Y:S01]  /*1900*/  LDCU UR6, c[0x0][0x38c] ;  /* 0x00007180ff0677ac */ /* 0x000e620008000800 */
[----:B------:R-:W2:Y:S01]  /*1910*/  S2UR UR9, SR_CgaCtaId ;  /* 0x00000000000979c3 */ /* 0x000ea20000008800 */
[----:B------:R-:W-:Y:S01]  /*1920*/  PLOP3.LUT P1, PT, PT, PT, UP3, 0x80, 0x8 ;  /* 0x000000000008781c */ /* 0x000fe20003f2f038 */
[----:B------:R-:W-:Y:S01]  /*1930*/  IMAD.MOV.U32 R12, RZ, RZ, 0x1 ;  /* 0x00000001ff0c7424 */ /* 0x000fe200078e00ff */
[----:B------:R-:W-:Y:S01]  /*1940*/  UMOV UR8, 0x400 ;  /* 0x0000040000087882 */ /* 0x000fe20000000000 */
[----:B------:R-:W-:Y:S01]  /*1950*/  UISETP.NE.AND UP1, UPT, UR13, URZ, UPT ;  /* 0x000000ff0d00728c */ /* 0x000fe2000bf25270 */
[----:B------:R-:W-:Y:S01]  /*1960*/  ISETP.NE.AND P2, PT, R3, RZ, P3 ;  /* 0x000000ff0300720c */ /* 0x000fe20001f45270 */
[----:B------:R-:W-:Y:S01]  /*1970*/  USHF.L.U32 UR7, UR21, 0x7, URZ ;  /* 0x0000000715077899 */ /* 0x000fe200080006ff */
[----:B------:R-:W-:Y:S01]  /*1980*/  PLOP3.LUT P1, PT, P1, PT, PT, 0x8, 0x80 ;  /* 0x000000000080781c */ /* 0x000fe20000f2e170 */
[----:B------:R-:W-:Y:S01]  /*1990*/  USHF.L.U32 UR46, UR21, 0x5, URZ ;  /* 0x00000005152e7899 */ /* 0x000fe200080006ff */
[----:B------:R-:W-:Y:S01]  /*19a0*/  CS2R R10, SRZ ;  /* 0x00000000000a7805 */ /* 0x000fe2000001ff00 */
[----:B------:R-:W-:Y:S01]  /*19b0*/  IMAD.MOV.U32 R9, RZ, RZ, RZ ;  /* 0x000000ffff097224 */ /* 0x000fe200078e00ff */
[----:B------:R-:W3:Y:S01]  /*19c0*/  LDCU UR39, c[0x0][0x370] ;  /* 0x00006e00ff2777ac */ /* 0x000ee20008000800 */
[----:B------:R-:W-:Y:S01]  /*19d0*/  IMAD.MOV.U32 R8, RZ, RZ, 0x1 ;  /* 0x00000001ff087424 */ /* 0x000fe200078e00ff */
[----:B------:R-:W4:Y:S01]  /*19e0*/  LDCU.64 UR26, c[0x0][0x348] ;  /* 0x00006900ff1a77ac */ /* 0x000f220008000a00 */
[----:B-1----:R-:W-:-:S02]  /*19f0*/  UIADD3 UR5, UPT, UPT, UR6, 0x1f, URZ ;  /* 0x0000001f06057890 */ /* 0x002fc4000fffe0ff */
[----:B------:R-:W-:Y:S02]  /*1a00*/  UIADD3 UR47, UPT, UPT, UR6, 0x3e, URZ ;  /* 0x0000003e062f7890 */ /* 0x000fe4000fffe0ff */
[----:B------:R-:W-:Y:S02]  /*1a10*/  USHF.R.S32.HI UR4, URZ, 0x1f, UR5 ;  /* 0x0000001fff047899 */ /* 0x000fe40008011405 */
[----:B--2---:R-:W-:Y:S02]  /*1a20*/  ULEA UR13, UR9, UR8, 0x18 ;  /* 0x00000008090d7291 */ /* 0x004fe4000f8ec0ff */
[----:B------:R-:W-:Y:S02]  /*1a30*/  ULEA.HI UR4, UR4, UR5, URZ, 0x5 ;  /* 0x0000000504047291 */ /* 0x000fe4000f8f28ff */
[----:B------:R-:W-:Y:S02]  /*1a40*/  ULOP3.LUT UR5, UR7, 0x80, URZ, 0xc0, !UPT ;  /* 0x0000008007057892 */ /* 0x000fe4000f8ec0ff */
[----:B------:R-:W-:-:S02]  /*1a50*/  USHF.R.S32.HI UR41, URZ, 0x5, UR4 ;  /* 0x00000005ff297899 */ /* 0x000fc40008011404 */
[----:B------:R-:W-:Y:S02]  /*1a60*/  UIADD3 UR4, UPT, UPT, UR6, -0x1, URZ ;  /* 0xffffffff06047890 */ /* 0x000fe4000fffe0ff */
[----:B------:R-:W-:Y:S02]  /*1a70*/  UISETP.LT.U32.AND UP0, UPT, UR41, 0x9, UPT ;  /* 0x000000092900788c */ /* 0x000fe4000bf01070 */
[----:B------:R-:W-:Y:S02]  /*1a80*/  UISETP.GE.U32.AND UP2, UPT, UR4, -0x3f, UPT ;  /* 0xffffffc10400788c */ /* 0x000fe4000bf46070 */
[----:B------:R-:W-:Y:S02]  /*1a90*/  USEL UR40, UR41, 0x9, UP0 ;  /* 0x0000000929287887 */ /* 0x000fe40008000000 */
[----:B------:R-:W-:Y:S02]  /*1aa0*/  ULEA UR30, UR28, UR13, 0x2 ;  /* 0x0000000d1c1e7291 */ /* 0x000fe4000f8e10ff */
[----:B------:R-:W-:Y:S01]  /*1ab0*/  UIADD3 UR4, UPT, UPT, UR40, -0x1, URZ ;  /* 0xffffffff28047890 */ /* 0x000fe2000fffe0ff */
[----:B------:R-:W1:Y:S04]  /*1ac0*/  LDCU UR38, c[0x0][0x374] ;  /* 0x00006e80ff2677ac */ /* 0x000e680008000800 */
[----:B------:R-:W-:-:S02]  /*1ad0*/  @UP2 UIADD3 UR4, UPT, UPT, UR40, URZ, URZ ;  /* 0x000000ff28042290 */ /* 0x000fc4000fffe0ff */
[----:B------:R-:W-:Y:S02]  /*1ae0*/  ULOP3.LUT UR46, UR46, 0x20, URZ, 0xc0, !UPT ;  /* 0x000000202e2e7892 */ /* 0x000fe4000f8ec0ff */
[----:B------:R-:W-:Y:S02]  /*1af0*/  USEL UR21, UR48, 0x2, UP1 ;  /* 0x0000000230157887 */ /* 0x000fe40008800000 */
[----:B------:R-:W-:Y:S02]  /*1b00*/  ULEA.HI UR45, UR28, UR5, URZ, 0x1b ;  /* 0x000000051c2d7291 */ /* 0x000fe4000f8fd8ff */
[----:B------:R-:W-:Y:S02]  /*1b10*/  UIADD3 UR30, UPT, UPT, UR30, 0x8400, URZ ;  /* 0x000084001e1e7890 */ /* 0x000fe4000fffe0ff */
[----:B------:R-:W-:Y:S02]  /*1b20*/  UIADD3 UR44, UPT, UPT, UR41, -UR40, URZ ;  /* 0x80000028292c7290 */ /* 0x000fe4000fffe0ff */
[----:B------:R-:W-:-:S02]  /*1b30*/  UIADD3 UR29, UPT, UPT, UR4, 0x1, URZ ;  /* 0x00000001041d7890 */ /* 0x000fc4000fffe0ff */
[----:B------:R-:W-:Y:S01]  /*1b40*/  UIADD3 UR43, UPT, UPT, -UR4, URZ, URZ ;  /* 0x000000ff042b7290 */ /* 0x000fe2000fffe1ff */
[----:B-1-34-:R-:W-:-:S11]  /*1b50*/  UMOV UR6, URZ ;  /* 0x000000ff00067c82 */ /* 0x01afd60008000000 */
.L_x_43:
[----:B------:R-:W1:Y:S02]  /*1b60*/  S2UR UR4, SR_CgaCtaId ;  /* 0x00000000000479c3 */ /* 0x000e640000008800 */
[----:B-1----:R-:W-:-:S09]  /*1b70*/  UISETP.NE.AND UP0, UPT, UR4, URZ, UPT ;  /* 0x000000ff0400728c */ /* 0x002fd2000bf05270 */
[----:B------:R-:W-:Y:S05]  /*1b80*/  BRA.U UP0, `(.L_x_24) ;  /* 0x0000000100287547 */ /* 0x000fea000b800000 */
[----:B------:R-:W-:Y:S02]  /*1b90*/  LEA R0, R9, UR13, 0x3 ;  /* 0x0000000d09007c11 */ /* 0x000fe4000f8e18ff */
[----:B------:R-:W-:-:S04]  /*1ba0*/  SHF.L.U32 R2, R8, 0x1f, RZ ;  /* 0x0000001f08027819 */ /* 0x000fc800000006ff */
[----:B------:R-:W1:Y:S02]  /*1bb0*/  SYNCS.PHASECHK.TRANS64.TRYWAIT P0, [R0+URZ+0x150], R2 ;  /* 0x00015002000075a7 */ /* 0x000e6400080011ff */
[----:B-1----:R-:W-:Y:S05]  /*1bc0*/  @!P0 BRA `(.L_x_25) ;  /* 0x0000007400b48947 */ /* 0x002fea0003800000 */
.L_x_155:
[----:B------:R-:W-:Y:S01]  /*1bd0*/  VIADD R9, R9, 0x1 ;  /* 0x0000000109097836 */ /* 0x000fe20000000000 */
[----:B------:R1:W-:Y:S04]  /*1be0*/  SYNCS.ARRIVE.TRANS64.A1T0 RZ, [R0+URZ+0x140], RZ ;  /* 0x000140ff00ff79a7 */ /* 0x0003e800081000ff */
[----:B------:R-:W-:-:S04]  /*1bf0*/  ISETP.NE.AND P0, PT, R9, 0x2, PT ;  /* 0x000000020900780c */ /* 0x000fc80003f05270 */
[----:B------:R-:W-:Y:S02]  /*1c00*/  SEL R9, R9, RZ, P0 ;  /* 0x000000ff09097207 */ /* 0x000fe40000000000 */
[----:B-1----:R-:W-:-:S04]  /*1c10*/  SEL R0, RZ, 0x1, P0 ;  /* 0x00000001ff007807 */ /* 0x002fc80000000000 */
[----:B------:R-:W-:-:S07]  /*1c20*/  LOP3.LUT R8, R8, R0, RZ, 0x3c, !PT ;  /* 0x0000000008087212 */ /* 0x000fce00078e3cff */
.L_x_24:
[----:B------:R-:W-:Y:S01]  /*1c30*/  ULEA UR4, UR6, UR13, 0x3 ;  /* 0x0000000d06047291 */ /* 0x000fe2000f8e18ff */
[----:B------:R-:W-:Y:S01]  /*1c40*/  SHF.L.U32 R0, R12, 0x1f, RZ ;  /* 0x0000001f0c007819 */ /* 0x000fe200000006ff */
[----:B------:R-:W-:Y:S02]  /*1c50*/  UISETP.GE.U32.AND UP0, UPT, UR47, 0x3f, UPT ;  /* 0x0000003f2f00788c */ /* 0x000fe4000bf06070 */
[----:B------:R-:W-:Y:S01]  /*1c60*/  ULEA UR11, UR20, UR46, 0x6 ;  /* 0x0000002e140b7291 */ /* 0x000fe2000f8e30ff */
[----:B------:R-:W-:-:S04]  /*1c70*/  UMOV UR7, URZ ;  /* 0x000000ff00077c82 */ /* 0x000fc80008000000 */
[----:B------:R1:W2:Y:S01]  /*1c80*/  SYNCS.PHASECHK.TRANS64.TRYWAIT P0, [UR4+0x48], R0 ;  /* 0x00004800ff0075a7 */ /* 0x0002a20008001104 */
[----:B------:R-:W-:-:S04]  /*1c90*/  ULEA.HI UR4, UR16, UR16, URZ, 0x1 ;  /* 0x0000001010047291 */ /* 0x000fc8000f8f08ff */
[----:B------:R-:W-:-:S04]  /*1ca0*/  USHF.L.U32 UR4, UR4, 0x7, URZ ;  /* 0x0000000704047899 */ /* 0x000fc800080006ff */
[----:B------:R-:W-:-:S04]  /*1cb0*/  ULOP3.LUT UR35, UR4, 0xffffff00, URZ, 0xc0, !UPT ;  /* 0xffffff0004237892 */ /* 0x000fc8000f8ec0ff */
[----:B------:R-:W-:Y:S01]  /*1cc0*/  UIADD3 UR35, UPT, UPT, UR45, UR35, URZ ;  /* 0x000000232d237290 */ /* 0x000fe2000fffe0ff */
[----:B------:R-:W-:Y:S11]  /*1cd0*/  BRA.U !UP0, `(.L_x_26) ;  /* 0x0000000108c87547 */ /* 0x000ff6000b800000 */
[----:B------:R-:W-:Y:S01]  /*1ce0*/  UMOV UR16, UR43 ;  /* 0x0000002b00107c82 */ /* 0x000fe20008000000 */
[----:B------:R-:W-:Y:S01]  /*1cf0*/  UMOV UR4, UR6 ;  /* 0x0000000600047c82 */ /* 0x000fe20008000000 */
[----:B------:R-:W-:-:S05]  /*1d00*/  UMOV UR34, URZ ;  /* 0x000000ff00227c82 */ /* 0x000fca0008000000 */
.L_x_32:
[----:B------:R-:W-:Y:S01]  /*1d10*/  ULEA UR33, UR4, UR13, 0x3 ;  /* 0x0000000d04217291 */ /* 0x000fe2000f8e18ff */
[----:B------:R-:W-:Y:S01]  /*1d20*/  @P3 MOV R2, 0xa000 ;  /* 0x0000a00000023802 */ /* 0x000fe20000000f00 */
[----:B--234-:R-:W-:Y:S10]  /*1d30*/  @P0 BRA `(.L_x_27) ;  /* 0x00000000000c0947 */ /* 0x01cff40003800000 */
[----:B------:R-:W-:-:S04]  /*1d40*/  SHF.L.U32 R3, R12, 0x1f, RZ ;  /* 0x0000001f0c037819 */ /* 0x000fc800000006ff */
[----:B------:R-:W2:Y:S02]  /*1d50*/  SYNCS.PHASECHK.TRANS64.TRYWAIT P0, [UR33+0x48], R3 ;  /* 0x00004803ff0075a7 */ /* 0x000ea40008001121 */
[----:B--2---:R-:W-:Y:S05]  /*1d60*/  @!P0 BRA `(.L_x_28) ;  /* 0x0000007400608947 */ /* 0x004fea0003800000 */
.L_x_27:
[----:B------:R2:W-:Y:S01]  /*1d70*/  @P3 SYNCS.ARRIVE.TRANS64 RZ, [UR33], R2 ;  /* 0x00000002ffff39a7 */ /* 0x0005e20008000021 */
[----:B------:R-:W-:Y:S02]  /*1d80*/  ULOP3.LUT UR5, UR21, 0x2, URZ, 0xfc, !UPT ;  /* 0x0000000215057892 */ /* 0x000fe4000f8efcff */
[----:B------:R-:W-:Y:S02]  /*1d90*/  UIADD3 UR16, UPT, UPT, UR16, 0x1, URZ ;  /* 0x0000000110107890 */ /* 0x000fe4000fffe0ff */
[----:B------:R-:W-:Y:S02]  /*1da0*/  UISETP.NE.AND UP0, UPT, UR5, 0x2, UPT ;  /* 0x000000020500788c */ /* 0x000fe4000bf05270 */
[----:B------:R-:W-:-:S07]  /*1db0*/  UISETP.NE.AND UP2, UPT, UR16, 0x1, UPT ;  /* 0x000000011000788c */ /* 0x000fce000bf45270 */
[----:B------:R-:W-:Y:S05]  /*1dc0*/  BRA.U UP0, `(.L_x_29) ;  /* 0x0000000100047547 */ /* 0x000fea000b800000 */
[----:B------:R-:W-:Y:S05]  /*1dd0*/  BPT.TRAP 0x1 ;  /* 0x000000040000795c */ /* 0x000fea0000300000 */
.L_x_29:
[----:B------:R-:W-:Y:S04]  /*1de0*/  BSSY.RECONVERGENT B0, `(.L_x_30) ;  /* 0x0000003000007945 */ /* 0x000fe80003800200 */
[----:B------:R-:W-:Y:S05]  /*1df0*/  @!P2 BRA `(.L_x_31) ;  /* 0x000000000004a947 */ /* 0x000fea0003800000 */
[----:B------:R-:W-:Y:S05]  /*1e00*/  BPT.TRAP 0x1 ;  /* 0x000000040000795c */ /* 0x000fea0000300000 */
.L_x_31:
[----:B------:R-:W-:Y:S05]  /*1e10*/  BSYNC.RECONVERGENT B0 ;  /* 0x0000000000007941 */ /* 0x000fea0003800200 */
.L_x_30:
[----:B------:R-:W-:Y:S02]  /*1e20*/  UIADD3 UR5, UPT, UPT, UR4, 0x1, URZ ;  /* 0x0000000104057890 */ /* 0x000fe4000fffe0ff */
[----:B------:R-:W-:Y:S02]  /*1e30*/  USHF.L.U32 UR8, UR4, 0xc, URZ ;  /* 0x0000000c04087899 */ /* 0x000fe400080006ff */
[----:B------:R-:W-:Y:S02]  /*1e40*/  UISETP.NE.AND UP0, UPT, UR5, 0x9, UPT ;  /* 0x000000090500788c */ /* 0x000fe4000bf05270 */
[----:B------:R-:W-:Y:S02]  /*1e50*/  ULOP3.LUT UR32, UR8, UR28, URZ, 0xfc, !UPT ;  /* 0x0000001c08207292 */ /* 0x000fe4000f8efcff */
[----:B------:R-:W-:Y:S02]  /*1e60*/  USEL UR7, URZ, 0x1, UP0 ;  /* 0x00000001ff077887 */ /* 0x000fe40008000000 */
[----:B------:R-:W-:-:S02]  /*1e70*/  USEL UR6, UR5, URZ, UP0 ;  /* 0x000000ff05067287 */ /* 0x000fc40008000000 */
[----:B------:R-:W-:Y:S02]  /*1e80*/  UIADD3 UR14, UP1, UPT, UR26, 0x80, URZ ;  /* 0x000000801a0e7890 */ /* 0x000fe4000ff3e0ff */
[----:B------:R-:W-:Y:S01]  /*1e90*/  ULEA UR5, UR6, UR13, 0x3 ;  /* 0x0000000d06057291 */ /* 0x000fe2000f8e18ff */
[----:B------:R-:W-:Y:S01]  /*1ea0*/  LOP3.LUT R12, R12, UR7, RZ, 0x3c, !PT ;  /* 0x000000070c0c7c12 */ /* 0x000fe2000f8e3cff */
[----:B------:R-:W-:Y:S02]  /*1eb0*/  ULEA UR32, UR32, UR13, 0x2 ;  /* 0x0000000d20207291 */ /* 0x000fe4000f8e10ff */
[----:B------:R-:W-:Y:S01]  /*1ec0*/  UIADD3 UR4, UP0, UPT, UR26, 0x180, URZ ;  /* 0x000001801a047890 */ /* 0x000fe2000ff1e0ff */
[----:B-1----:R-:W-:Y:S01]  /*1ed0*/  SHF.L.U32 R0, R12, 0x1f, RZ ;  /* 0x0000001f0c007819 */ /* 0x002fe200000006ff */
[----:B------:R-:W-:Y:S02]  /*1ee0*/  ULOP3.LUT UR33, UR33, 0xfefffff8, URZ, 0xc0, !UPT ;  /* 0xfefffff821217892 */ /* 0x000fe4000f8ec0ff */
[----:B------:R-:W-:Y:S01]  /*1ef0*/  UIADD3.X UR15, UPT, UPT, URZ, UR27, URZ, UP1, !UPT ;  /* 0x0000001bff0f7290 */ /* 0x000fe20008ffe4ff */
[----:B------:R3:W4:Y:S01]  /*1f00*/  SYNCS.PHASECHK.TRANS64.TRYWAIT P0, [UR5+0x48], R0 ;  /* 0x00004800ff0075a7 */ /* 0x0007220008001105 */
[----:B------:R-:W-:-:S02]  /*1f10*/  UIADD3 UR32, UPT, UPT, UR32, 0x8400, URZ ;  /* 0x0000840020207890 */ /* 0x000fc4000fffe0ff */
[----:B------:R-:W-:Y:S02]  /*1f20*/  UPRMT UR7, URZ, 0x5410, UR24 ;  /* 0x00005410ff077896 */ /* 0x000fe40008000018 */
[----:B------:R-:W-:Y:S02]  /*1f30*/  UIADD3 UR8, UPT, UPT, UR13, 0x2c400, UR8 ;  /* 0x0002c4000d087890 */ /* 0x000fe4000fffe008 */
[----:B------:R-:W-:Y:S01]  /*1f40*/  UIADD3.X UR5, UPT, UPT, URZ, UR27, URZ, UP0, !UPT ;  /* 0x0000001bff057290 */ /* 0x000fe200087fe4ff */
[----:B------:R-:W-:Y:S01]  /*1f50*/  UMOV UR18, 0x0 ;  /* 0x0000000000127882 */ /* 0x000fe20000000000 */
[----:B------:R-:W-:Y:S01]  /*1f60*/  UMOV UR19, 0x10000000 ;  /* 0x1000000000137882 */ /* 0x000fe20000000000 */
[----:B------:R-:W-:Y:S01]  /*1f70*/  UMOV UR10, UR34 ;  /* 0x00000022000a7c82 */ /* 0x000fe20008000000 */
[----:B------:R-:W-:Y:S01]  /*1f80*/  UMOV UR12, UR36 ;  /* 0x00000024000c7c82 */ /* 0x000fe20008000000 */
[----:B------:R-:W-:Y:S01]  /*1f90*/  UMOV UR9, UR33 ;  /* 0x0000002100097c82 */ /* 0x000fe20008000000 */
[----:B------:R1:W-:Y:S03]  /*1fa0*/  UTMALDG.3D.MULTICAST.2CTA [UR32], [UR14], UR7, desc[UR18] ;  /* 0x000012200e0073b4 */ /* 0x0003e60008211807 */
[----:B------:R2:W-:Y:S01]  /*1fb0*/  UTMALDG.3D.2CTA [UR8], [UR4], desc[UR18] ;  /* 0x00001208040075b4 */ /* 0x0005e20008211000 */
[----:B-1----:R-:W-:Y:S01]  /*1fc0*/  UIADD3 UR34, UPT, UPT, UR34, 0x20, URZ ;  /* 0x0000002022227890 */ /* 0x002fe2000fffe0ff */
[----:B------:R-:W-:Y:S01]  /*1fd0*/  UMOV UR7, UR29 ;  /* 0x0000001d00077c82 */ /* 0x000fe20008000000 */
[----:B--2---:R-:W-:Y:S01]  /*1fe0*/  UMOV UR4, UR6 ;  /* 0x0000000600047c82 */ /* 0x004fe20008000000 */
[----:B------:R-:W-:Y:S09]  /*1ff0*/  BRA.U UP2, `(.L_x_32) ;  /* 0xfffffffd02447547 */ /* 0x000ff2000b83ffff */
.L_x_26:
[----:B------:R-:W-:Y:S01]  /*2000*/  ULEA UR4, UR6, UR13, 0x3 ;  /* 0x0000000d06047291 */ /* 0x000fe2000f8e18ff */
[----:B-1-3--:R-:W-:Y:S01]  /*2010*/  SHF.L.U32 R0, R12, 0x1f, RZ ;  /* 0x0000001f0c007819 */ /* 0x00afe200000006ff */
[----:B------:R-:W-:Y:S01]  /*2020*/  @!P1 SYNCS.ARRIVE.TRANS64.A1T0 RZ, [UR13+0xd8], RZ ;  /* 0x0000d8ffffff99a7 */ /* 0x000fe2000810000d */
[----:B------:R-:W-:-:S06]  /*2030*/  UISETP.GT.AND UP0, UPT, UR41, UR40, UPT ;  /* 0x000000282900728c */ /* 0x000fcc000bf04270 */
[----:B--2-4-:R1:W2:Y:S03]  /*2040*/  SYNCS.PHASECHK.TRANS64.TRYWAIT P0, [UR4+0x48], R0 ;  /* 0x00004800ff0075a7 */ /* 0x0142a60008001104 */
[----:B------:R-:W-:Y:S05]  /*2050*/  BRA.U !UP0, `(.L_x_33) ;  /* 0x0000000108c07547 */ /* 0x000fea000b800000 */
[----:B------:R-:W-:Y:S01]  /*2060*/  UIADD3 UR25, UPT, UPT, UR44, UR7, URZ ;  /* 0x000000072c197290 */ /* 0x000fe2000fffe0ff */
[----:B------:R-:W-:-:S11]  /*2070*/  UMOV UR4, UR6 ;  /* 0x0000000600047c82 */ /* 0x000fd60008000000 */
.L_x_39:
[----:B------:R-:W-:Y:S01]  /*2080*/  ULEA UR17, UR4, UR13, 0x3 ;  /* 0x0000000d04117291 */ /* 0x000fe2000f8e18ff */
[----:B--2---:R-:W-:Y:S01]  /*2090*/  @P3 MOV R2, 0xa000 ;  /* 0x0000a00000023802 */ /* 0x004fe20000000f00 */
[----:B--2-4-:R-:W-:Y:S10]  /*20a0*/  @P0 BRA `(.L_x_34) ;  /* 0x00000000000c0947 */ /* 0x014ff40003800000 */
[----:B------:R-:W-:-:S04]  /*20b0*/  SHF.L.U32 R3, R12, 0x1f, RZ ;  /* 0x0000001f0c037819 */ /* 0x000fc800000006ff */
[----:B------:R-:W2:Y:S02]  /*20c0*/  SYNCS.PHASECHK.TRANS64.TRYWAIT P0, [UR17+0x48], R3 ;  /* 0x00004803ff0075a7 */ /* 0x000ea40008001111 */
[----:B--2---:R-:W-:Y:S05]  /*20d0*/  @!P0 BRA `(.L_x_35) ;  /* 0x00000070009c8947 */ /* 0x004fea0003800000 */
.L_x_34:
[----:B------:R2:W-:Y:S01]  /*20e0*/  @P3 SYNCS.ARRIVE.TRANS64 RZ, [UR17], R2 ;  /* 0x00000002ffff39a7 */ /* 0x0005e20008000011 */
[----:B------:R-:W-:-:S04]  /*20f0*/  ULOP3.LUT UR5, UR21, 0x2, URZ, 0xfc, !UPT ;  /* 0x0000000215057892 */ /* 0x000fc8000f8efcff */
[----:B------:R-:W-:-:S09]  /*2100*/  UISETP.NE.AND UP0, UPT, UR5, 0x2, UPT ;  /* 0x000000020500788c */ /* 0x000fd2000bf05270 */
[----:B------:R-:W-:Y:S05]  /*2110*/  BRA.U UP0, `(.L_x_36) ;  /* 0x0000000100047547 */ /* 0x000fea000b800000 */
[----:B------:R-:W-:Y:S05]  /*2120*/  BPT.TRAP 0x1 ;  /* 0x000000040000795c */ /* 0x000fea0000300000 */
.L_x_36:
[----:B------:R-:W-:Y:S04]  /*2130*/  BSSY.RECONVERGENT B0, `(.L_x_37) ;  /* 0x0000003000007945 */ /* 0x000fe80003800200 */
[----:B------:R-:W-:Y:S05]  /*2140*/  @!P2 BRA `(.L_x_38) ;  /* 0x000000000004a947 */ /* 0x000fea0003800000 */
[----:B------:R-:W-:Y:S05]  /*2150*/  BPT.TRAP 0x1 ;  /* 0x000000040000795c */ /* 0x000fea0000300000 */
.L_x_38:
[----:B------:R-:W-:Y:S05]  /*2160*/  BSYNC.RECONVERGENT B0 ;  /* 0x0000000000007941 */ /* 0x000fea0003800200 */
.L_x_37:
[----:B------:R-:W-:Y:S02]  /*2170*/  UIADD3 UR5, UPT, UPT, UR4, 0x1, URZ ;  /* 0x0000000104057890 */ /* 0x000fe4000fffe0ff */
[----:B------:R-:W-:Y:S02]  /*2180*/  UIADD3 UR14, UP1, UPT, UR26, 0x80, URZ ;  /* 0x000000801a0e7890 */ /* 0x000fe4000ff3e0ff */
[----:B------:R-:W-:Y:S02]  /*2190*/  UISETP.NE.AND UP0, UPT, UR5, 0x9, UPT ;  /* 0x000000090500788c */ /* 0x000fe4000bf05270 */
[----:B------:R-:W-:Y:S02]  /*21a0*/  ULEA UR16, UR4, UR30, 0xe ;  /* 0x0000001e04107291 */ /* 0x000fe4000f8e70ff */
[----:B------:R-:W-:Y:S02]  /*21b0*/  USEL UR8, URZ, 0x1, UP0 ;  /* 0x00000001ff087887 */ /* 0x000fe40008000000 */
[----:B------:R-:W-:-:S02]  /*21c0*/  USEL UR6, UR5, URZ, UP0 ;  /* 0x000000ff05067287 */ /* 0x000fc40008000000 */
[----:B------:R-:W-:Y:S02]  /*21d0*/  UIADD3 UR22, UP0, UPT, UR26, 0x180, URZ ;  /* 0x000001801a167890 */ /* 0x000fe4000ff1e0ff */
[----:B------:R-:W-:Y:S01]  /*21e0*/  LOP3.LUT R12, R12, UR8, RZ, 0x3c, !PT ;  /* 0x000000080c0c7c12 */ /* 0x000fe2000f8e3cff */
[----:B------:R-:W-:Y:S02]  /*21f0*/  ULEA UR8, UR4, UR13, 0xc ;  /* 0x0000000d04087291 */ /* 0x000fe4000f8e60ff */
[----:B------:R-:W-:Y:S01]  /*2200*/  ULEA UR5, UR6, UR13, 0x3 ;  /* 0x0000000d06057291 */ /* 0x000fe2000f8e18ff */
[----:B-1----:R-:W-:Y:S01]  /*2210*/  SHF.L.U32 R0, R12, 0x1f, RZ ;  /* 0x0000001f0c007819 */ /* 0x002fe200000006ff */
[----:B------:R-:W-:Y:S02]  /*2220*/  USHF.L.U32 UR18, UR7, 0x5, URZ ;  /* 0x0000000507127899 */ /* 0x000fe400080006ff */
[----:B------:R-:W-:Y:S02]  /*2230*/  ULOP3.LUT UR17, UR17, 0xfefffff8, URZ, 0xc0, !UPT ;  /* 0xfefffff811117892 */ /* 0x000fe4000f8ec0ff */
[----:B------:R-:W-:-:S02]  /*2240*/  UIADD3.X UR15, UPT, UPT, URZ, UR27, URZ, UP1, !UPT ;  /* 0x0000001bff0f7290 */ /* 0x000fc40008ffe4ff */
[----:B------:R-:W-:Y:S01]  /*2250*/  UPRMT UR4, URZ, 0x5410, UR24 ;  /* 0x00005410ff047896 */ /* 0x000fe20008000018 */
[----:B------:R3:W4:Y:S01]  /*2260*/  SYNCS.PHASECHK.TRANS64.TRYWAIT P0, [UR5+0x48], R0 ;  /* 0x00004800ff0075a7 */ /* 0x0007220008001105 */
[----:B------:R-:W-:Y:S02]  /*2270*/  UIADD3 UR8, UPT, UPT, UR8, 0x2c400, URZ ;  /* 0x0002c40008087890 */ /* 0x000fe4000fffe0ff */
[----:B------:R-:W-:Y:S01]  /*2280*/  UIADD3.X UR23, UPT, UPT, URZ, UR27, URZ, UP0, !UPT ;  /* 0x0000001bff177290 */ /* 0x000fe200087fe4ff */
[----:B------:R-:W-:Y:S01]  /*2290*/  UMOV UR32, 0x0 ;  /* 0x0000000000207882 */ /* 0x000fe20000000000 */
[----:B------:R-:W-:Y:S01]  /*22a0*/  UMOV UR33, 0x10000000 ;  /* 0x1000000000217882 */ /* 0x000fe20000000000 */
[----:B------:R-:W-:Y:S01]  /*22b0*/  UMOV UR19, UR35 ;  /* 0x0000002300137c82 */ /* 0x000fe20008000000 */
[----:B------:R-:W-:Y:S01]  /*22c0*/  UMOV UR20, UR36 ;  /* 0x0000002400147c82 */ /* 0x000fe20008000000 */
[----:B------:R-:W-:Y:S01]  /*22d0*/  UMOV UR12, UR36 ;  /* 0x00000024000c7c82 */ /* 0x000fe20008000000 */
[----:B------:R-:W-:Y:S01]  /*22e0*/  UMOV UR9, UR17 ;  /* 0x0000001100097c82 */ /* 0x000fe20008000000 */
[----:B------:R-:W-:Y:S01]  /*22f0*/  UMOV UR10, UR18 ;  /* 0x00000012000a7c82 */ /* 0x000fe20008000000 */
[----:B------:R1:W-:Y:S01]  /*2300*/  UTMALDG.3D.MULTICAST.2CTA [UR16], [UR14], UR4, desc[UR32] ;  /* 0x000020100e0073b4 */ /* 0x0003e20008211804 */
[----:B------:R-:W-:-:S04]  /*2310*/  UIADD3 UR7, UPT, UPT, UR7, 0x1, URZ ;  /* 0x0000000107077890 */ /* 0x000fc8000fffe0ff */
[----:B------:R-:W-:Y:S01]  /*2320*/  UISETP.NE.AND UP0, UPT, UR7, UR25, UPT ;  /* 0x000000190700728c */ /* 0x000fe2000bf05270 */
[----:B------:R3:W-:Y:S01]  /*2330*/  UTMALDG.3D.2CTA [UR8], [UR22], desc[UR32] ;  /* 0x00002008160075b4 */ /* 0x0007e20008211000 */
[----:B-1----:R-:W-:-:S07]  /*2340*/  UMOV UR4, UR6 ;  /* 0x0000000600047c82 */ /* 0x002fce0008000000 */
[----:B---3--:R-:W-:Y:S05]  /*2350*/  BRA.U UP0, `(.L_x_39) ;  /* 0xfffffffd00487547 */ /* 0x008fea000b83ffff */
.L_x_33:
[C---:B------:R-:W-:Y:S01]  /*2360*/  LEA R3, R11.reuse, UR13, 0x3 ;  /* 0x0000000d0b037c11 */ /* 0x040fe2000f8e18ff */
[----:B------:R-:W-:Y:S01]  /*2370*/  NOP ;  /* 0x0000000000007918 */ /* 0x000fe20000000000 */
[----:B-1----:R-:W-:Y:S02]  /*2380*/  SHF.L.U32 R0, R10, 0x1f, RZ ;  /* 0x0000001f0a007819 */ /* 0x002fe400000006ff */
[----:B------:R-:W-:Y:S02]  /*2390*/  LEA R4, R11, UR13, 0x4 ;  /* 0x0000000d0b047c11 */ /* 0x000fe4000f8e20ff */
[----:B--2-4-:R-:W1:Y:S02]  /*23a0*/  SYNCS.PHASECHK.TRANS64.TRYWAIT P0, [R3+URZ+0xe0], R0 ;  /* 0x0000e000030075a7 */ /* 0x014e6400080011ff */
[----:B-1----:R-:W-:Y:S05]  /*23b0*/  @!P0 BRA `(.L_x_40) ;  /* 0x0000006c00fc8947 */ /* 0x002fea0003800000 */
.L_x_158:
[----:B------:R-:W2:Y:S01]  /*23c0*/  LDS.128 R4, [R4+0x170] ;  /* 0x0001700004047984 */ /* 0x000ea20000000c00 */
[----:B------:R-:W-:Y:S01]  /*23d0*/  UISETP.GE.AND UP0, UPT, UR42, 0x1, UPT ;  /* 0x000000012a00788c */ /* 0x000fe2000bf06270 */
[----:B------:R-:W-:Y:S01]  /*23e0*/  @!PT LDS RZ, [RZ] ;  /* 0x00000000fffff984 */ /* 0x000fe20000000800 */
[----:B------:R-:W-:Y:S01]  /*23f0*/  @!PT LDS RZ, [RZ] ;  /* 0x00000000fffff984 */ /* 0x000fe20000000800 */
[----:B------:R-:W-:Y:S01]  /*2400*/  @!PT LDS RZ, [RZ] ;  /* 0x00000000fffff984 */ /* 0x000fe20000000800 */
[----:B------:R-:W-:Y:S01]  /*2410*/  @!PT LDS RZ, [RZ] ;  /* 0x00000000fffff984 */ /* 0x000fe20000000800 */
[----:B------:R3:W-:Y:S06]  /*2420*/  MEMBAR.ALL.CTA ;  /* 0x0000000000007992 */ /* 0x0007ec0000008000 */
[----:B---3--:R-:W3:Y:S01]  /*2430*/  FENCE.VIEW.ASYNC.S ;  /* 0x00000000000073c6 */ /* 0x008ee20000000000 */
[----:B--2---:R-:W-:-:S13]  /*2440*/  LOP3.LUT P0, RZ, R6, 0x1, RZ, 0xc0, !PT ;  /* 0x0000000106ff7812 */ /* 0x004fda000780c0ff */
[----:B---3--:R-:W-:Y:S01]  /*2450*/  VOTEU.ANY UP1, P0 ;  /* 0x0000000000ff7886 */ /* 0x008fe20000020100 */
[----:B------:R-:W-:-:S13]  /*2460*/  PLOP3.LUT P0, PT, PT, PT, UP1, 0x80, 0x8 ;  /* 0x000000000008781c */ /* 0x000fda0003f0f018 */
[----:B-1----:R-:W-:Y:S02]  /*2470*/  @P0 LOP3.LUT R0, R5, 0xffff, RZ, 0xc0, !PT ;  /* 0x0000ffff05000812 */ /* 0x002fe400078ec0ff */
[----:B------:R-:W-:Y:S02]  /*2480*/  @P0 MOV R2, R4 ;  /* 0x0000000400020202 */ /* 0x000fe40000000f00 */
[----:B------:R-:W-:Y:S01]  /*2490*/  @P0 R2UR UR5, R0 ;  /* 0x00000000000502ca */ /* 0x000fe200000e0000 */
[----:B------:R-:W-:Y:S01]  /*24a0*/  VIADD R0, R3, 0xf0 ;  /* 0x000000f003007836 */ /* 0x000fe20000000000 */
[----:B------:R-:W-:Y:S02]  /*24b0*/  @P0 SHF.R.U32.HI R4, RZ, 0x10, R5 ;  /* 0x00000010ff040819 */ /* 0x000fe40000011605 */
[----:B------:R-:W-:Y:S02]  /*24c0*/  @P0 R2UR UR7, R2 ;  /* 0x00000000020702ca */ /* 0x000fe400000e0000 */
[----:B------:R-:W-:-:S02]  /*24d0*/  PRMT R0, RZ, 0x654, R0 ;  /* 0x00000654ff007816 */ /* 0x000fc40000000000 */
[----:B------:R-:W-:Y:S02]  /*24e0*/  @P0 R2UR UR4, R4 ;  /* 0x00000000040402ca */ /* 0x000fe400000e0000 */
[----:B------:R1:W-:Y:S03]  /*24f0*/  SYNCS.ARRIVE.TRANS64.RED.A1T0 RZ, [R0+URZ], RZ ;  /* 0x000000ff00ff79a7 */ /* 0x0003e600081004ff */
[----:B------:R-:W-:-:S04]  /*2500*/  @UP1 UMOV UR31, UR5 ;  /* 0x00000005001f1c82 */ /* 0x000fc80008000000 */
[----:B------:R-:W-:-:S04]  /*2510*/  @UP1 UMOV UR37, UR7 ;  /* 0x0000000700251c82 */ /* 0x000fc80008000000 */
[----:B------:R-:W-:Y:S01]  /*2520*/  @UP1 UMOV UR36, UR4 ;  /* 0x0000000400241c82 */ /* 0x000fe20008000000 */
[----:B------:R-:W-:Y:S05]  /*2530*/  BRA.U !UP0, `(.L_x_41) ;  /* 0x0000000108d47547 */ /* 0x000fea000b800000 */
[----:B------:R-:W2:Y:S01]  /*2540*/  LDCU.128 UR16, c[0x0][0xb10] ;  /* 0x00016200ff1077ac */ /* 0x000ea20008000c00 */
[----:B------:R-:W3:Y:S01]  /*2550*/  LDCU UR12, c[0x0][0xb20] ;  /* 0x00016400ff0c77ac */ /* 0x000ee20008000800 */
[----:B------:R-:W4:Y:S01]  /*2560*/  LDCU UR20, c[0x0][0xb0c] ;  /* 0x00016180ff1477ac */ /* 0x000f220008000800 */
[----:B------:R-:W1:Y:S01]  /*2570*/  LDCU.64 UR8, c[0x0][0xb28] ;  /* 0x00016500ff0877ac */ /* 0x000e620008000a00 */
[----:B------:R-:W-:Y:S02]  /*2580*/  UISETP.NE.AND UP3, UPT, UR42, 0x1, UPT ;  /* 0x000000012a00788c */ /* 0x000fe4000bf65270 */
[----:B--2---:R-:W-:Y:S02]  /*2590*/  UIMAD.WIDE.U32 UR10, UR38, UR19, URZ ;  /* 0x00000013260a72a5 */ /* 0x004fe4000f8e00ff */
[----:B------:R-:W-:Y:S02]  /*25a0*/  UIMAD.WIDE.U32 UR4, UR39, UR16, URZ ;  /* 0x00000010270472a5 */ /* 0x000fe4000f8e00ff */
[----:B------:R-:W-:-:S02]  /*25b0*/  UISETP.NE.AND UP0, UPT, UR18, 0x1, UPT ;  /* 0x000000011200788c */ /* 0x000fc4000bf05270 */
[----:B------:R-:W-:Y:S01]  /*25c0*/  UIMAD.WIDE.U32 UR22, UR31, UR19, URZ ;  /* 0x000000131f1672a5 */ /* 0x000fe2000f8e00ff */
[----:B------:R-:W-:Y:S02]  /*25d0*/  UMOV UR10, UR11 ;  /* 0x0000000b000a7c82 */ /* 0x000fe40008000000 */
[----:B------:R-:W-:Y:S01]  /*25e0*/  UMOV UR4, UR5 ;  /* 0x0000000500047c82 */ /* 0x000fe20008000000 */
[----:B---3--:R-:W-:Y:S02]  /*25f0*/  USHF.R.U32.HI UR10, URZ, UR12, UR10 ;  /* 0x0000000cff0a7299 */ /* 0x008fe4000801160a */
[----:B----4-:R-:W-:Y:S02]  /*2600*/  UISETP.NE.AND UP2, UPT, UR20, 0x1, UPT ;  /* 0x000000011400788c */ /* 0x010fe4000bf45270 */
[----:B------:R-:W-:Y:S02]  /*2610*/  USHF.R.U32.HI UR4, URZ, UR17, UR4 ;  /* 0x00000011ff047299 */ /* 0x000fe40008011604 */
[----:B------:R-:W-:-:S02]  /*2620*/  USEL UR5, UR38, UR10, !UP0 ;  /* 0x0000000a26057287 */ /* 0x000fc4000c000000 */
[----:B------:R-:W-:Y:S02]  /*2630*/  USEL UR7, UR39, UR4, !UP2 ;  /* 0x0000000427077287 */ /* 0x000fe4000d000000 */
[----:B-1----:R-:W-:Y:S01]  /*2640*/  UIMAD.WIDE.U32 UR10, UR5, UR8, URZ ;  /* 0x00000008050a72a5 */ /* 0x002fe2000f8e00ff */
[----:B------:R-:W-:Y:S01]  /*2650*/  UMOV UR4, UR23 ;  /* 0x0000001700047c82 */ /* 0x000fe20008000000 */
[----:B------:R-:W-:Y:S02]  /*2660*/  UIMAD.WIDE.U32 UR14, UR37, UR16, URZ ;  /* 0x00000010250e72a5 */ /* 0x000fe4000f8e00ff */
[----:B------:R-:W-:-:S03]  /*2670*/  UIMAD.WIDE.U32 UR22, UR7, UR8, URZ ;  /* 0x00000008071672a5 */ /* 0x000fc6000f8e00ff */
[----:B------:R-:W-:Y:S01]  /*2680*/  UMOV UR10, UR11 ;  /* 0x0000000b000a7c82 */ /* 0x000fe20008000000 */
[----:B------:R-:W-:Y:S02]  /*2690*/  USHF.R.U32.HI UR4, URZ, UR12, UR4 ;  /* 0x0000000cff047299 */ /* 0x000fe40008011604 */
[----:B------:R-:W-:Y:S01]  /*26a0*/  @UP3 USHF.R.U32.HI UR5, URZ, UR9, UR10 ;  /* 0x00000009ff053299 */ /* 0x000fe2000801160a */
[----:B------:R-:W-:Y:S01]  /*26b0*/  UMOV UR14, UR15 ;  /* 0x0000000f000e7c82 */ /* 0x000fe20008000000 */
[----:B------:R-:W-:Y:S01]  /*26c0*/  UMOV UR22, UR23 ;  /* 0x0000001700167c82 */ /* 0x000fe20008000000 */
[----:B------:R-:W-:Y:S02]  /*26d0*/  USHF.R.U32.HI UR17, URZ, UR17, UR14 ;  /* 0x00000011ff117299 */ /* 0x000fe4000801160e */
[----:B------:R-:W-:Y:S02]  /*26e0*/  USEL UR4, UR31, UR4, !UP0 ;  /* 0x000000041f047287 */ /* 0x000fe4000c000000 */
[----:B------:R-:W-:-:S02]  /*26f0*/  @UP3 USHF.R.U32.HI UR7, URZ, UR9, UR22 ;  /* 0x00000009ff073299 */ /* 0x000fc40008011616 */
[----:B------:R-:W-:Y:S02]  /*2700*/  UIMAD UR10, UR42, UR5, URZ ;  /* 0x000000052a0a72a4 */ /* 0x000fe4000f8e02ff */
[----:B------:R-:W-:Y:S02]  /*2710*/  USEL UR5, UR37, UR17, !UP2 ;  /* 0x0000001125057287 */ /* 0x000fe4000d000000 */
[----:B------:R-:W-:Y:S02]  /*2720*/  UIMAD UR12, UR42, UR7, URZ ;  /* 0x000000072a0c72a4 */ /* 0x000fe4000f8e02ff */
[----:B------:R-:W-:Y:S02]  /*2730*/  UISETP.GE.AND UP0, UPT, UR4, UR10, UPT ;  /* 0x0000000a0400728c */ /* 0x000fe4000bf06270 */
[----:B------:R-:W-:Y:S02]  /*2740*/  UIMAD.WIDE.U32 UR10, UR4, UR8, URZ ;  /* 0x00000008040a72a5 */ /* 0x000fe4000f8e00ff */
[----:B------:R-:W-:-:S02]  /*2750*/  UISETP.GE.OR UP0, UPT, UR5, UR12, UP0 ;  /* 0x0000000c0500728c */ /* 0x000fc40008706670 */
[----:B------:R-:W-:Y:S02]  /*2760*/  UIMAD.WIDE.U32 UR14, UR5, UR8, URZ ;  /* 0x00000008050e72a5 */ /* 0x000fe4000f8e00ff */
[----:B------:R-:W-:Y:S01]  /*2770*/  UIADD3 UR12, UPT, UPT, -UR5, URZ, URZ ;  /* 0x000000ff050c7290 */ /* 0x000fe2000fffe1ff */
[----:B------:R-:W-:Y:S01]  /*2780*/  UMOV UR10, UR11 ;  /* 0x0000000b000a7c82 */ /* 0x000fe20008000000 */
[----:B------:R-:W-:Y:S02]  /*2790*/  UIADD3 UR11, UPT, UPT, -UR4, URZ, URZ ;  /* 0x000000ff040b7290 */ /* 0x000fe4000fffe1ff */
[----:B------:R-:W-:-:S03]  /*27a0*/  USHF.R.U32.HI UR10, URZ, UR9, UR10 ;  /* 0x00000009ff0a7299 */ /* 0x000fc6000801160a */
[----:B------:R-:W-:Y:S01]  /*27b0*/  @!UP0 UMOV UR8, UR15 ;  /* 0x0000000f00088c82 */ /* 0x000fe20008000000 */
[----:B------:R-:W-:Y:S02]  /*27c0*/  UIMAD UR11, UR18, UR11, UR31 ;  /* 0x0000000b120b72a4 */ /* 0x000fe4000f8e021f */
[----:B------:R-:W-:Y:S02]  /*27d0*/  USEL UR10, UR4, UR10, !UP3 ;  /* 0x0000000a040a7287 */ /* 0x000fe4000d800000 */
[----:B------:R-:W-:Y:S02]  /*27e0*/  @!UP0 USHF.R.U32.HI UR8, URZ, UR9, UR8 ;  /* 0x00000009ff088299 */ /* 0x000fe40008011608 */
[----:B------:R-:W-:Y:S02]  /*27f0*/  UIADD3 UR9, UPT, UPT, -UR10, URZ, URZ ;  /* 0x000000ff0a097290 */ /* 0x000fe4000fffe1ff */
[----:B------:R-:W-:Y:S02]  /*2800*/  @!UP0 USEL UR8, UR5, UR8, !UP3 ;  /* 0x0000000805088287 */ /* 0x000fe4000d800000 */
[----:B------:R-:W-:-:S02]  /*2810*/  UIMAD UR9, UR42, UR9, UR4 ;  /* 0x000000092a0972a4 */ /* 0x000fc4000f8e0204 */
[----:B------:R-:W-:Y:S02]  /*2820*/  @!UP0 UIADD3 UR10, UPT, UPT, UR10, -UR8, URZ ;  /* 0x800000080a0a8290 */ /* 0x000fe4000fffe0ff */
[----:B------:R-:W-:Y:S02]  /*2830*/  @!UP0 UIMAD UR8, UR9, UR7, UR8 ;  /* 0x00000007090882a4 */ /* 0x000fe4000f8e0208 */
[----:B------:R-:W-:Y:S02]  /*2840*/  @!UP0 UIMAD UR4, UR42, UR10, UR5 ;  /* 0x0000000a2a0482a4 */ /* 0x000fe4000f8e0205 */
[----:B------:R-:W-:Y:S02]  /*2850*/  UIMAD UR7, UR20, UR12, UR37 ;  /* 0x0000000c140772a4 */ /* 0x000fe4000f8e0225 */
[----:B------:R-:W-:Y:S01]  /*2860*/  UIMAD UR31, UR4, UR18, UR11 ;  /* 0x00000012041f72a4 */ /* 0x000fe2000f8e020b */
[----:B------:R-:W-:Y:S02]  /*2870*/  @!UP0 UMOV UR5, UR8 ;  /* 0x0000000800058c82 */ /* 0x000fe40008000000 */
[----:B------:R-:W-:-:S12]  /*2880*/  UIMAD UR37, UR5, UR20, UR7 ;  /* 0x00000014052572a4 */ /* 0x000fd8000f8e0207 */
.L_x_41:
[----:B------:R-:W2:Y:S02]  /*2890*/  LDCU UR4, c[0x0][0xb30] ;  /* 0x00016600ff0477ac */ /* 0x000ea40008000800 */
[----:B--2---:R-:W-:-:S09]  /*28a0*/  UISETP.NE.AND UP0, UPT, UR4, 0x1, UPT ;  /* 0x000000010400788c */ /* 0x004fd2000bf05270 */
[----:B------:R-:W-:Y:S05]  /*28b0*/  BRA.U UP0, `(.L_x_42) ;  /* 0x0000000100447547 */ /* 0x000fea000b800000 */
[----:B------:R-:W2:Y:S01]  /*28c0*/  LDCU.128 UR16, c[0x0][0xb10] ;  /* 0x00016200ff1077ac */ /* 0x000ea20008000c00 */
[----:B------:R-:W3:Y:S01]  /*28d0*/  LDCU UR10, c[0x0][0xb0c] ;  /* 0x00016180ff0a77ac */ /* 0x000ee20008000800 */
[----:B------:R-:W4:Y:S01]  /*28e0*/  LDCU UR7, c[0x0][0xb20] ;  /* 0x00016400ff0777ac */ /* 0x000f220008000800 */
[----:B--2---:R-:W-:Y:S02]  /*28f0*/  UIMAD.WIDE.U32 UR8, UR37, UR16, URZ ;  /* 0x00000010250872a5 */ /* 0x004fe4000f8e00ff */
[----:B------:R-:W-:Y:S02]  /*2900*/  UIMAD.WIDE.U32 UR4, UR31, UR19, URZ ;  /* 0x000000131f0472a5 */ /* 0x000fe4000f8e00ff */
[----:B---3--:R-:W-:Y:S02]  /*2910*/  UISETP.NE.AND UP2, UPT, UR10, 0x1, UPT ;  /* 0x000000010a00788c */ /* 0x008fe4000bf45270 */
[----:B------:R-:W-:Y:S01]  /*2920*/  UISETP.NE.AND UP0, UPT, UR18, 0x1, UPT ;  /* 0x000000011200788c */ /* 0x000fe2000bf05270 */
[----:B------:R-:W-:-:S02]  /*2930*/  UMOV UR8, UR9 ;  /* 0x0000000900087c82 */ /* 0x000fc40008000000 */
[----:B------:R-:W-:Y:S01]  /*2940*/  UMOV UR4, UR5 ;  /* 0x0000000500047c82 */ /* 0x000fe20008000000 */
[----:B------:R-:W-:Y:S02]  /*2950*/  USHF.R.U32.HI UR17, URZ, UR17, UR8 ;  /* 0x00000011ff117299 */ /* 0x000fe40008011608 */
[----:B----4-:R-:W-:Y:S02]  /*2960*/  USHF.R.U32.HI UR4, URZ, UR7, UR4 ;  /* 0x00000007ff047299 */ /* 0x010fe40008011604 */
[----:B------:R-:W-:Y:S02]  /*2970*/  USEL UR5, UR37, UR17, !UP2 ;  /* 0x0000001125057287 */ /* 0x000fe4000d000000 */
[----:B------:R-:W-:-:S04]  /*2980*/  USEL UR4, UR31, UR4, !UP0 ;  /* 0x000000041f047287 */ /* 0x000fc8000c000000 */
[----:B------:R-:W-:Y:S02]  /*2990*/  UIADD3 UR7, UPT, UPT, UR5, -UR4, URZ ;  /* 0x8000000405077290 */ /* 0x000fe4000fffe0ff */
[----:B------:R-:W-:Y:S02]  /*29a0*/  UIADD3 UR4, UPT, UPT, -UR5, UR4, URZ ;  /* 0x0000000405047290 */ /* 0x000fe4000fffe1ff */
[----:B------:R-:W-:Y:S02]  /*29b0*/  UIMAD UR31, UR7, UR18, UR31 ;  /* 0x00000012071f72a4 */ /* 0x000fe4000f8e021f */
[----:B------:R-:W-:-:S12]  /*29c0*/  UIMAD UR37, UR4, UR10, UR37 ;  /* 0x0000000a042572a4 */ /* 0x000fd8000f8e0225 */
.L_x_42:
[----:B------:R-:W-:Y:S01]  /*29d0*/  VIADD R11, R11, 0x1 ;  /* 0x000000010b0b7836 */ /* 0x000fe20000000000 */
[----:B------:R-:W-:Y:S02]  /*29e0*/  R2UR UR5, R55 ;  /* 0x00000000370572ca */ /* 0x000fe400000e0000 */
[----:B------:R-:W-:Y:S02]  /*29f0*/  R2UR UR4, R54 ;  /* 0x00000000360472ca */ /* 0x000fe400000e0000 */
[C---:B------:R-:W-:Y:S02]  /*2a00*/  ISETP.NE.AND P0, PT, R11.reuse, 0x2, PT ;  /* 0x000000020b00780c */ /* 0x040fe40003f05270 */
[----:B------:R-:W-:Y:S02]  /*2a10*/  PLOP3.LUT P1, PT, PT, PT, PT, 0x80, 0x8 ;  /* 0x000000000008781c */ /* 0x000fe40003f2f070 */
[----:B-1----:R-:W-:Y:S02]  /*2a20*/  SEL R0, RZ, 0x1, P0 ;  /* 0x00000001ff007807 */ /* 0x002fe40000000000 */
[----:B------:R-:W-:-:S02]  /*2a30*/  SEL R11, R11, RZ, P0 ;  /* 0x000000ff0b0b7207 */ /* 0x000fc40000000000 */
[----:B------:R-:W-:Y:S01]  /*2a40*/  LOP3.LUT R10, R10, R0, RZ, 0x3c, !PT ;  /* 0x000000000a0a7212 */ /* 0x000fe200078e3cff */
[----:B------:R-:W-:Y:S02]  /*2a50*/  UIADD3 UR16, UPT, UPT, UR37, UR5, URZ ;  /* 0x0000000525107290 */ /* 0x000fe4000fffe0ff */
[----:B------:R-:W-:Y:S01]  /*2a60*/  UIADD3 UR20, UPT, UPT, UR31, UR4, URZ ;  /* 0x000000041f147290 */ /* 0x000fe2000fffe0ff */
[----:B------:R-:W-:Y:S11]  /*2a70*/  BRA.U UP1, `(.L_x_43) ;  /* 0xfffffff101387547 */ /* 0x000ff6000b83ffff */
[----:B------:R-:W-:Y:S01]  /*2a80*/  UIADD3 UR13, UPT, UPT, UR13, 0x48, URZ ;  /* 0x000000480d0d7890 */ /* 0x000fe2000fffe0ff */
[----:B------:R-:W-:-:S03]  /*2a90*/  SHF.L.U32 R2, R12, 0x1f, RZ ;  /* 0x0000001f0c027819 */ /* 0x000fc600000006ff */
[----:B------:R-:W-:-:S09]  /*2aa0*/  ULEA UR4, UR6, UR13, 0x3 ;  /* 0x0000000d06047291 */ /* 0x000fd2000f8e18ff */
[----:B------:R-:W1:Y:S02]  /*2ab0*/  SYNCS.PHASECHK.TRANS64.TRYWAIT P0, [UR4], R2 ;  /* 0x00000002ff0075a7 */ /* 0x000e640008001104 */
[----:B-1----:R-:W-:Y:S05]  /*2ac0*/  @!P0 BRA `(.L_x_44) ;  /* 0x00000068004c8947 */ /* 0x002fea0003800000 */
.L_x_160:
[----:B------:R-:W-:-:S04]  /*2ad0*/  UIADD3 UR4, UPT, UPT, UR6, 0x1, URZ ;  /* 0x0000000106047890 */ /* 0x000fc8000fffe0ff */
[----:B------:R-:W-:-:S04]  /*2ae0*/  UISETP.NE.AND UP0, UPT, UR4, 0x9, UPT ;  /* 0x000000090400788c */ /* 0x000fc8000bf05270 */
[----:B------:R-:W-:Y:S02]  /*2af0*/  USEL UR6, URZ, 0x1, UP0 ;  /* 0x00000001ff067887 */ /* 0x000fe40008000000 */
[----:B------:R-:W-:-:S04]  /*2b00*/  USEL UR4, UR4, URZ, UP0 ;  /* 0x000000ff04047287 */ /* 0x000fc80008000000 */
[----:B------:R-:W-:Y:S01]  /*2b10*/  ULEA UR5, UR4, UR13, 0x3 ;  /* 0x0000000d04057291 */ /* 0x000fe2000f8e18ff */
[----:B-1----:R-:W-:-:S04]  /*2b20*/  LOP3.LUT R2, R12, UR6, RZ, 0x3c, !PT ;  /* 0x000000060c027c12 */ /* 0x002fc8000f8e3cff */
[----:B------:R-:W-:-:S04]  /*2b30*/  SHF.L.U32 R3, R2, 0x1f, RZ ;  /* 0x0000001f02037819 */ /* 0x000fc800000006ff */
[----:B------:R-:W1:Y:S02]  /*2b40*/  SYNCS.PHASECHK.TRANS64.TRYWAIT P0, [UR5], R3 ;  /* 0x00000003ff0075a7 */ /* 0x000e640008001105 */
[----:B-1----:R-:W-:Y:S05]  /*2b50*/  @!P0 BRA `(.L_x_45) ;  /* 0x0000006800408947 */ /* 0x002fea0003800000 */
.L_x_162:
[----:B------:R-:W-:-:S04]  /*2b60*/  UIADD3 UR4, UPT, UPT, UR4, 0x1, URZ ;  /* 0x0000000104047890 */ /* 0x000fc8000fffe0ff */
[----:B------:R-:W-:-:S04]  /*2b70*/  UISETP.NE.AND UP0, UPT, UR4, 0x9, UPT ;  /* 0x000000090400788c */ /* 0x000fc8000bf05270 */
[----:B------:R-:W-:Y:S02]  /*2b80*/  USEL UR6, URZ, 0x1, UP0 ;  /* 0x00000001ff067887 */ /* 0x000fe40008000000 */
[----:B------:R-:W-:-:S04]  /*2b90*/  USEL UR4, UR4, URZ, UP0 ;  /* 0x000000ff04047287 */ /* 0x000fc80008000000 */
[----:B------:R-:W-:Y:S01]  /*2ba0*/  ULEA UR5, UR4, UR13, 0x3 ;  /* 0x0000000d04057291 */ /* 0x000fe2000f8e18ff */
[----:B------:R-:W-:-:S04]  /*2bb0*/  LOP3.LUT R2, R2, UR6, RZ, 0x3c, !PT ;  /* 0x0000000602027c12 */ /* 0x000fc8000f8e3cff */
[----:B-1----:R-:W-:-:S04]  /*2bc0*/  SHF.L.U32 R3, R2, 0x1f, RZ ;  /* 0x0000001f02037819 */ /* 0x002fc800000006ff */
[----:B------:R-:W1:Y:S02]  /*2bd0*/  SYNCS.PHASECHK.TRANS64.TRYWAIT P0, [UR5], R3 ;  /* 0x00000003ff0075a7 */ /* 0x000e640008001105 */
[----:B-1----:R-:W-:Y:S05]  /*2be0*/  @!P0 BRA `(.L_x_46) ;  /* 0x0000006800348947 */ /* 0x002fea0003800000 */
.L_x_164:
        /* <DEDUP_REMOVED lines=9> */
.L_x_166:
        /* <DEDUP_REMOVED lines=9> */
.L_x_168:
        /* <DEDUP_REMOVED lines=9> */
.L_x_170:
        /* <DEDUP_REMOVED lines=9> */
.L_x_172:
        /* <DEDUP_REMOVED lines=9> */
.L_x_174:
[----:B------:R-:W-:-:S04]  /*2ec0*/  UIADD3 UR4, UPT, UPT, UR4, 0x1, URZ ;  /* 0x0000000104047890 */ /* 0x000fc8000fffe0ff */
[----:B------:R-:W-:-:S04]  /*2ed0*/  UISETP.NE.AND UP0, UPT, UR4, 0x9, UPT ;  /* 0x000000090400788c */ /* 0x000fc8000bf05270 */
[----:B------:R-:W-:Y:S02]  /*2ee0*/  USEL UR5, URZ, 0x1, UP0 ;  /* 0x00000001ff057887 */ /* 0x000fe40008000000 */
[----:B------:R-:W-:-:S04]  /*2ef0*/  USEL UR4, UR4, URZ, UP0 ;  /* 0x000000ff04047287 */ /* 0x000fc80008000000 */
[----:B------:R-:W-:Y:S01]  /*2f00*/  ULEA UR4, UR4, UR13, 0x3 ;  /* 0x0000000d04047291 */ /* 0x000fe2000f8e18ff */
[----:B------:R-:W-:-:S04]  /*2f10*/  LOP3.LUT R2, R2, UR5, RZ, 0x3c, !PT ;  /* 0x0000000502027c12 */ /* 0x000fc8000f8e3cff */
[----:B------:R-:W-:Y:S01]  /*2f20*/  SHF.L.U32 R2, R2, 0x1f, RZ ;  /* 0x0000001f02027819 */ /* 0x000fe200000006ff */
[----:B-1----:R-:W-:-:S07]  /*2f30*/  IMAD.U32 R0, RZ, RZ, UR4 ;  /* 0x00000004ff007e24 */ /* 0x002fce000f8e00ff */
.L_x_52:
[----:B-1----:R1:W2:Y:S02]  /*2f40*/  SYNCS.PHASECHK.TRANS64.TRYWAIT P0, [R0+URZ], R2 ;  /* 0x00000002000075a7 */ /* 0x0022a400080011ff */
[----:B--2---:R-:W-:Y:S05]  /*2f50*/  @!P0 NANOSLEEP.SYNCS 0x989680 ;  /* 0x009896800000895d */ /* 0x004fea0003900000 */
[----:B------:R-:W2:Y:S02]  /*2f60*/  @!P0 SYNCS.PHASECHK.TRANS64 P0, [R0+URZ], R2 ;  /* 0x00000002000085a7 */ /* 0x000ea400080010ff */
[----:B--2---:R-:W-:Y:S05]  /*2f70*/  @P0 EXIT ;  /* 0x000000000000094d */ /* 0x004fea0003800000 */
[----:B------:R-:W-:Y:S05]  /*2f80*/  BRA `(.L_x_52) ;  /* 0xfffffffc00ec7947 */ /* 0x000fea000383ffff */
.L_x_23:
[----:B------:R-:W1:Y:S02]  /*2f90*/  S2UR UR4, SR_CgaCtaId ;  /* 0x00000000000479c3 */ /* 0x000e640000008800 */
[----:B-1----:R-:W-:-:S04]  /*2fa0*/  UISETP.NE.AND UP0, UPT, UR4, URZ, UPT ;  /* 0x000000ff0400728c */ /* 0x002fc8000bf05270 */
[----:B------:R-:W-:-:S09]  /*2fb0*/  UISETP.NE.OR UP0, UPT, UR13, 0x1, UP0 ;  /* 0x000000010d00788c */ /* 0x000fd20008705670 */
[----:B------:R-:W-:Y:S05]  /*2fc0*/  BRA.U UP0, `(.L_x_53) ;  /* 0x00000005004c7547 */ /* 0x000fea000b800000 */
[----:B------:R-:W1:Y:S01]  /*2fd0*/  S2UR UR5, SR_CgaCtaId ;  /* 0x00000000000579c3 */ /* 0x000e620000008800 */
[----:B------:R-:W-:Y:S01]  /*2fe0*/  UMOV UR4, 0x400 ;  /* 0x0000040000047882 */ /* 0x000fe20000000000 */
[----:B------:R-:W-:Y:S01]  /*2ff0*/  ISETP.GE.U32.AND P2, PT, R3, 0x4, PT ;  /* 0x000000040300780c */ /* 0x000fe20003f46070 */
[----:B------:R-:W-:Y:S01]  /*3000*/  IMAD.MOV.U32 R12, RZ, RZ, 0x1 ;  /* 0x00000001ff0c7424 */ /* 0x000fe200078e00ff */
[----:B------:R-:W-:Y:S02]  /*3010*/  CS2R R10, SRZ ;  /* 0x00000000000a7805 */ /* 0x000fe4000001ff00 */
[----:B------:R-:W-:Y:S01]  /*3020*/  CS2R R8, SRZ ;  /* 0x0000000000087805 */ /* 0x000fe2000001ff00 */
[----:B-1----:R-:W-:-:S03]  /*3030*/  ULEA UR6, UR5, UR4, 0x18 ;  /* 0x0000000405067291 */ /* 0x002fc6000f8ec0ff */
[----:B------:R-:W-:-:S09]  /*3040*/  UMOV UR5, URZ ;  /* 0x000000ff00057c82 */ /* 0x000fd20008000000 */
.L_x_57:
[----:B------:R-:W-:Y:S02]  /*3050*/  LEA R0, R8, UR6, 0x3 ;  /* 0x0000000608007c11 */ /* 0x000fe4000f8e18ff */
[----:B------:R-:W-:-:S03]  /*3060*/  SHF.L.U32 R4, R9, 0x1f, RZ ;  /* 0x0000001f09047819 */ /* 0x000fc600000006ff */
[----:B------:R-:W-:Y:S01]  /*3070*/  VIADD R5, R0, 0x150 ;  /* 0x0000015000057836 */ /* 0x000fe20000000000 */
[----:B------:R-:W1:Y:S02]  /*3080*/  SYNCS.PHASECHK.TRANS64.TRYWAIT P0, [R0+URZ+0x140], R4 ;  /* 0x00014004000075a7 */ /* 0x000e6400080011ff */
[----:B-1----:R-:W-:Y:S05]  /*3090*/  @!P0 BRA `(.L_x_54) ;  /* 0x0000006400988947 */ /* 0x002fea0003800000 */
.L_x_175:
[----:B------:R-:W-:Y:S01]  /*30a0*/  ULEA UR4, UR5, UR6, 0x3 ;  /* 0x0000000605047291 */ /* 0x000fe2000f8e18ff */
[----:B-1----:R-:W-:Y:S01]  /*30b0*/  PRMT R0, RZ, 0x654, R5 ;  /* 0x00000654ff007816 */ /* 0x002fe20000000005 */
[----:B------:R-:W-:Y:S01]  /*30c0*/  @!P2 IMAD.MOV.U32 R4, RZ, RZ, 0x10 ;  /* 0x00000010ff04a424 */ /* 0x000fe200078e00ff */
[----:B------:R-:W-:Y:S01]  /*30d0*/  SHF.L.U32 R5, R12, 0x1f, RZ ;  /* 0x0000001f0c057819 */ /* 0x000fe200000006ff */
[----:B------:R-:W-:Y:S01]  /*30e0*/  UIADD3 UR7, UPT, UPT, UR4, 0xe0, URZ ;  /* 0x000000e004077890 */ /* 0x000fe2000fffe0ff */
[----:B------:R1:W-:Y:S05]  /*30f0*/  SYNCS.ARRIVE.TRANS64.RED.A1T0 RZ, [R0+URZ], RZ ;  /* 0x000000ff00ff79a7 */ /* 0x0003ea00081004ff */
[----:B------:R-:W-:Y:S01]  /*3100*/  IMAD.U32 R6, RZ, RZ, UR7 ;  /* 0x00000007ff067e24 */ /* 0x000fe2000f8e00ff */
[----:B------:R-:W2:Y:S04]  /*3110*/  SYNCS.PHASECHK.TRANS64.TRYWAIT P0, [UR4+0xf0], R5 ;  /* 0x0000f005ff0075a7 */ /* 0x000ea80008001104 */
[----:B------:R-:W-:Y:S01]  /*3120*/  PRMT R6, R3, 0x654, R6 ;  /* 0x0000065403067816 */ /* 0x000fe20000000006 */
[----:B-12---:R-:W-:Y:S06]  /*3130*/  @!P0 BRA `(.L_x_55) ;  /* 0x0000006400848947 */ /* 0x006fec0003800000 */
.L_x_177:
[----:B------:R-:W-:Y:S01]  /*3140*/  ULEA UR8, UR5, UR6, 0x4 ;  /* 0x0000000605087291 */ /* 0x000fe2000f8e20ff */
[----:B------:R-:W-:Y:S01]  /*3150*/  SEL R2, R6, R2, !P2 ;  /* 0x0000000206027207 */ /* 0x000fe20005000000 */
[----:B------:R-:W-:Y:S01]  /*3160*/  UIADD3 UR9, UPT, UPT, UR4, 0xe0, URZ ;  /* 0x000000e004097890 */ /* 0x000fe2000fffe0ff */
[----:B-1----:R-:W-:Y:S01]  /*3170*/  LEA R0, R11, UR6, 0x3 ;  /* 0x000000060b007c11 */ /* 0x002fe2000f8e18ff */
[----:B------:R-:W-:Y:S01]  /*3180*/  UIADD3 UR8, UPT, UPT, UR8, 0x170, URZ ;  /* 0x0000017008087890 */ /* 0x000fe2000fffe0ff */
[----:B------:R1:W-:Y:S01]  /*3190*/  @!P2 SYNCS.ARRIVE.TRANS64.RED RZ, [R2+URZ], R4 ;  /* 0x0000000402ffa9a7 */ /* 0x0003e200080004ff */
[----:B------:R-:W-:Y:S01]  /*31a0*/  UIADD3 UR4, UPT, UPT, UR5, 0x1, URZ ;  /* 0x0000000105047890 */ /* 0x000fe2000fffe0ff */
[----:B------:R-:W-:-:S03]  /*31b0*/  VIADD R8, R8, 0x1 ;  /* 0x0000000108087836 */ /* 0x000fc60000000000 */
[----:B------:R-:W-:Y:S02]  /*31c0*/  UISETP.NE.AND UP0, UPT, UR4, 0x2, UPT ;  /* 0x000000020400788c */ /* 0x000fe4000bf05270 */
[----:B------:R-:W-:Y:S01]  /*31d0*/  ISETP.NE.AND P0, PT, R8, 0x2, PT ;  /* 0x000000020800780c */ /* 0x000fe20003f05270 */
[----:B------:R-:W-:Y:S06]  /*31e0*/  UGETNEXTWORKID.BROADCAST [UR8], [UR9] ;  /* 0x00000000080073ca */ /* 0x000fec0008000100 */
[----:B------:R-:W-:Y:S02]  /*31f0*/  USEL UR7, URZ, 0x1, UP0 ;  /* 0x00000001ff077887 */ /* 0x000fe40008000000 */
[----:B------:R-:W-:-:S04]  /*3200*/  USEL UR5, UR4, URZ, UP0 ;  /* 0x000000ff04057287 */ /* 0x000fc80008000000 */
[----:B------:R-:W-:Y:S02]  /*3210*/  LOP3.LUT R12, R12, UR7, RZ, 0x3c, !PT ;  /* 0x000000070c0c7c12 */ /* 0x000fe4000f8e3cff */
[----:B-1----:R-:W-:-:S04]  /*3220*/  SHF.L.U32 R4, R10, 0x1f, RZ ;  /* 0x0000001f0a047819 */ /* 0x002fc800000006ff */
[----:B------:R-:W1:Y:S02]  /*3230*/  SYNCS.PHASECHK.TRANS64.TRYWAIT P1, [R0+URZ+0xe0], R4 ;  /* 0x0000e004000075a7 */ /* 0x000e6400080211ff */
[----:B-1----:R-:W-:Y:S05]  /*3240*/  @!P1 BRA `(.L_x_56) ;  /* 0x0000006400589947 */ /* 0x002fea0003800000 */
.L_x_178:
[C---:B-1----:R-:W-:Y:S01]  /*3250*/  LEA R4, R11.reuse, UR6, 0x4 ;  /* 0x000000060b047c11 */ /* 0x042fe2000f8e20ff */
[----:B------:R-:W-:Y:S01]  /*3260*/  VIADD R0, R0, 0xf0 ;  /* 0x000000f000007836 */ /* 0x000fe20000000000 */
[----:B------:R-:W-:Y:S01]  /*3270*/  SEL R8, R8, RZ, P0 ;  /* 0x000000ff08087207 */ /* 0x000fe20000000000 */
[----:B------:R-:W-:-:S03]  /*3280*/  VIADD R11, R11, 0x1 ;  /* 0x000000010b0b7836 */ /* 0x000fc60000000000 */
[----:B------:R-:W1:Y:S01]  /*3290*/  LDS.128 R4, [R4+0x170] ;  /* 0x0001700004047984 */ /* 0x000e620000000c00 */
[----:B------:R-:W-:Y:S02]  /*32a0*/  PRMT R0, RZ, 0x654, R0 ;  /* 0x00000654ff007816 */ /* 0x000fe40000000000 */
[C---:B------:R-:W-:Y:S01]  /*32b0*/  ISETP.NE.AND P1, PT, R11.reuse, 0x2, PT ;  /* 0x000000020b00780c */ /* 0x040fe20003f25270 */
[----:B------:R-:W-:Y:S01]  /*32c0*/  @!PT LDS RZ, [RZ] ;  /* 0x00000000fffff984 */ /* 0x000fe20000000800 */
[----:B------:R-:W-:Y:S01]  /*32d0*/  @!PT LDS RZ, [RZ] ;  /* 0x00000000fffff984 */ /* 0x000fe20000000800 */
[----:B------:R-:W-:Y:S01]  /*32e0*/  @!PT LDS RZ, [RZ] ;  /* 0x00000000fffff984 */ /* 0x000fe20000000800 */
[----:B------:R-:W-:Y:S01]  /*32f0*/  @!PT LDS RZ, [RZ] ;  /* 0x00000000fffff984 */ /* 0x000fe20000000800 */
[----:B------:R2:W-:Y:S06]  /*3300*/  MEMBAR.ALL.CTA ;  /* 0x0000000000007992 */ /* 0x0005ec0000008000 */
[----:B--2---:R-:W2:Y:S01]  /*3310*/  FENCE.VIEW.ASYNC.S ;  /* 0x00000000000073c6 */ /* 0x004ea20000000000 */
[----:B------:R-:W-:Y:S01]  /*3320*/  SEL R11, R11, RZ, P1 ;  /* 0x000000ff0b0b7207 */ /* 0x000fe20000800000 */
[----:B--2---:R2:W-:Y:S01]  /*3330*/  SYNCS.ARRIVE.TRANS64.RED.A1T0 RZ, [R0+URZ], RZ ;  /* 0x000000ff00ff79a7 */ /* 0x0045e200081004ff */
[----:B-1----:R-:W-:-:S02]  /*3340*/  LOP3.LUT P3, RZ, R6, 0x1, RZ, 0xc0, !PT ;  /* 0x0000000106ff7812 */ /* 0x002fc4000786c0ff */
[----:B------:R-:W-:-:S04]  /*3350*/  SEL R4, RZ, 0x1, P1 ;  /* 0x00000001ff047807 */ /* 0x000fc80000800000 */
[----:B------:R-:W-:Y:S02]  /*3360*/  LOP3.LUT R10, R10, R4, RZ, 0x3c, !PT ;  /* 0x000000040a0a7212 */ /* 0x000fe400078e3cff */
[----:B--2---:R-:W-:-:S04]  /*3370*/  SEL R0, RZ, 0x1, P0 ;  /* 0x00000001ff007807 */ /* 0x004fc80000000000 */
[----:B------:R-:W-:Y:S01]  /*3380*/  LOP3.LUT R9, R9, R0, RZ, 0x3c, !PT ;  /* 0x0000000009097212 */ /* 0x000fe200078e3cff */
[----:B------:R-:W-:Y:S06]  /*3390*/  @P3 BRA `(.L_x_57) ;  /* 0xfffffffc002c3947 */ /* 0x000fec000383ffff */
[----:B------:R-:W-:Y:S01]  /*33a0*/  ULEA UR4, UR5, UR6, 0x3 ;  /* 0x0000000605047291 */ /* 0x000fe2000f8e18ff */
[----:B------:R-:W-:-:S08]  /*33b0*/  SHF.L.U32 R2, R12, 0x1f, RZ ;  /* 0x0000001f0c027819 */ /* 0x000fd000000006ff */
[----:B------:R-:W1:Y:S02]  /*33c0*/  SYNCS.PHASECHK.TRANS64 P0, [UR4+0xf0], R2 ;  /* 0x0000f002ff0075a7 */ /* 0x000e640008001004 */
[----:B-1----:R-:W-:Y:S05]  /*33d0*/  @P0 BRA `(.L_x_58) ;  /* 0x0000000000080947 */ /* 0x002fea0003800000 */
[----:B------:R-:W1:Y:S02]  /*33e0*/  SYNCS.PHASECHK.TRANS64.TRYWAIT P0, [UR4+0xf0], R2 ;  /* 0x0000f002ff0075a7 */ /* 0x000e640008001104 */
[----:B-1----:R-:W-:Y:S05]  /*33f0*/  @!P0 BRA `(.L_x_59) ;  /* 0x0000006400008947 */ /* 0x002fea0003800000 */
.L_x_58:
[----:B------:R-:W-:-:S04]  /*3400*/  UIADD3 UR7, UPT, UPT, UR5, 0x1, URZ ;  /* 0x0000000105077890 */ /* 0x000fc8000fffe0ff */
[----:B------:R-:W-:-:S04]  /*3410*/  UISETP.NE.AND UP0, UPT, UR7, 0x2, UPT ;  /* 0x000000020700788c */ /* 0x000fc8000bf05270 */
[----:B------:R-:W-:Y:S02]  /*3420*/  USEL UR8, URZ, 0x1, UP0 ;  /* 0x00000001ff087887 */ /* 0x000fe40008000000 */
[----:B------:R-:W-:-:S04]  /*3430*/  USEL UR7, UR7, URZ, UP0 ;  /* 0x000000ff07077287 */ /* 0x000fc80008000000 */
[----:B------:R-:W-:Y:S01]  /*3440*/  ULEA UR7, UR7, UR6, 0x3 ;  /* 0x0000000607077291 */ /* 0x000fe2000f8e18ff */
[----:B-1----:R-:W-:-:S04]  /*3450*/  LOP3.LUT R2, R12, UR8, RZ, 0x3c, !PT ;  /* 0x000000080c027c12 */ /* 0x002fc8000f8e3cff */
[----:B------:R-:W-:-:S04]  /*3460*/  SHF.L.U32 R0, R2, 0x1f, RZ ;  /* 0x0000001f02007819 */ /* 0x000fc800000006ff */
[----:B------:R-:W1:Y:S02]  /*3470*/  SYNCS.PHASECHK.TRANS64 P0, [UR7+0xf0], R0 ;  /* 0x0000f000ff0075a7 */ /* 0x000e640008001007 */
[----:B-1----:R-:W-:Y:S05]  /*3480*/  @P0 EXIT ;  /* 0x000000000000094d */ /* 0x002fea0003800000 */
[----:B------:R-:W-:Y:S02]  /*3490*/  SHF.L.U32 R2, R2, 0x1f, RZ ;  /* 0x0000001f02027819 */ /* 0x000fe400000006ff */
[----:B------:R-:W-:-:S07]  /*34a0*/  MOV R0, UR7 ;  /* 0x0000000700007c02 */ /* 0x000fce0008000f00 */
.L_x_60:
[----:B-1----:R1:W2:Y:S02]  /*34b0*/  SYNCS.PHASECHK.TRANS64.TRYWAIT P0, [R0+URZ+0xf0], R2 ;  /* 0x0000f002000075a7 */ /* 0x0022a400080011ff */
[----:B--2---:R-:W-:Y:S05]  /*34c0*/  @!P0 NANOSLEEP.SYNCS 0x989680 ;  /* 0x009896800000895d */ /* 0x004fea0003900000 */
[----:B------:R-:W2:Y:S02]  /*34d0*/  @!P0 SYNCS.PHASECHK.TRANS64 P0, [R0+URZ+0xf0], R2 ;  /* 0x0000f002000085a7 */ /* 0x000ea400080010ff */
[----:B--2---:R-:W-:Y:S05]  /*34e0*/  @P0 EXIT ;  /* 0x000000000000094d */ /* 0x004fea0003800000 */
[----:B------:R-:W-:Y:S05]  /*34f0*/  BRA `(.L_x_60) ;  /* 0xfffffffc00ec7947 */ /* 0x000fea000383ffff */
.L_x_53:
[----:B------:R-:W-:Y:S05]  /*3500*/  BRA.U UP4, `(.L_x_61) ;  /* 0x0000001104dc7547 */ /* 0x000fea000b800000 */
[----:B------:R-:W1:Y:S01]  /*3510*/  S2UR UR7, SR_CgaCtaId ;  /* 0x00000000000779c3 */ /* 0x000e620000008800 */
[----:B------:R-:W-:Y:S01]  /*3520*/  UMOV UR4, 0x40 ;  /* 0x0000004000047882 */ /* 0x000fe20000000000 */
[----:B------:R-:W-:Y:S01]  /*3530*/  NOP ;  /* 0x0000000000007918 */ /* 0x000fe20000000000 */
[----:B------:R-:W-:Y:S01]  /*3540*/  UMOV UR6, 0x400 ;  /* 0x0000040000067882 */ /* 0x000fe20000000000 */
[----:B-1----:R-:W-:Y:S02]  /*3550*/  ULEA UR5, UR7, UR4, 0x18 ;  /* 0x0000000407057291 */ /* 0x002fe4000f8ec0ff */
[----:B------:R-:W-:-:S07]  /*3560*/  ULEA UR6, UR7, UR6, 0x18 ;  /* 0x0000000607067291 */ /* 0x000fce000f8ec0ff */
[----:B------:R-:W1:Y:S02]  /*3570*/  LDS.U8 R3, [UR5+0x1c] ;  /* 0x00001c05ff037984 */ /* 0x000e640008000000 */
[----:B-1----:R-:W-:-:S13]  /*3580*/  ISETP.NE.AND P0, PT, R3, RZ, PT ;  /* 0x000000ff0300720c */ /* 0x002fda0003f05270 */
[----:B------:R-:W-:Y:S05]  /*3590*/  @P0 BRA `(.L_x_62) ;  /* 0x0000000400080947 */ /* 0x000fea0003800000 */
[----:B------:R-:W-:Y:S02]  /*35a0*/  UISETP.NE.U32.AND UP1, UPT, UR46, 0x1, UPT ;  /* 0x000000012e00788c */ /* 0x000fe4000bf25070 */
[----:B------:R-:W-:-:S07]  /*35b0*/  UIADD3 UR7, UPT, UPT, UR5, 0x8, URZ ;  /* 0x0000000805077890 */ /* 0x000fce000fffe0ff */
[----:B------:R-:W-:Y:S05]  /*35c0*/  BRA.U !UP1, `(.L_x_63) ;  /* 0x00000001099c7547 */ /* 0x000fea000b800000 */
[----:B------:R-:W-:Y:S01]  /*35d0*/  ELECT P0, URZ, PT ;  /* 0x0000000000ff782f */ /* 0x000fe20003800000 */
[----:B------:R-:W-:-:S12]  /*35e0*/  BSSY B0, `(.L_x_63) ;  /* 0x0000025000007945 */ /* 0x000fd80003800000 */
[----:B------:R-:W-:Y:S05]  /*35f0*/  @!P0 BRA `(.L_x_64) ;  /* 0x00000000008c8947 */ /* 0x000fea0003800000 */
[----:B------:R-:W-:-:S05]  /*3600*/  UMOV UR4, 0x10 ;  /* 0x0000001000047882 */ /* 0x000fca0000000000 */
[----:B------:R-:W-:Y:S04]  /*3610*/  DEPBAR.LE SB1, 0x36 ;  /* 0x00009d800000791a */ /* 0x000fe80000000000 */
[----:B------:R-:W1:Y:S02]  /*3620*/  UTCATOMSWS.2CTA.FIND_AND_SET.ALIGN UP0, UR4, UR4 ;  /* 0x00000004000475e3 */ /* 0x000e640008200800 */
[----:B-1----:R-:W-:Y:S01]  /*3630*/  MOV R10, UR4 ;  /* 0x00000004000a7c02 */ /* 0x002fe20008000f00 */
[----:B------:R-:W-:Y:S06]  /*3640*/  BRA.U UP0, `(.L_x_65) ;  /* 0x0000000100187547 */ /* 0x000fec000b800000 */
.L_x_66:
[----:B------:R-:W-:Y:S05]  /*3650*/  NANOSLEEP 0x64 ;  /* 0x000000640000795d */ /* 0x000fea0003800000 */
[----:B------:R-:W-:-:S05]  /*3660*/  UMOV UR4, 0x10 ;  /* 0x0000001000047882 */ /* 0x000fca0000000000 */
[----:B------:R-:W-:Y:S04]  /*3670*/  DEPBAR.LE SB1, 0x36 ;  /* 0x00009d800000791a */ /* 0x000fe80000000000 */
[----:B------:R-:W1:Y:S02]  /*3680*/  UTCATOMSWS.2CTA.FIND_AND_SET.ALIGN UP0, UR4, UR4 ;  /* 0x00000004000475e3 */ /* 0x000e640008200800 */
[----:B-1----:R-:W-:Y:S01]  /*3690*/  MOV R10, UR4 ;  /* 0x00000004000a7c02 */ /* 0x002fe20008000f00 */
[----:B------:R-:W-:Y:S05]  /*36a0*/  BRA.U !UP0, `(.L_x_66) ;  /* 0xfffffffd08e87547 */ /* 0x000fea000b83ffff */
.L_x_65:
[----:B------:R-:W1:Y:S01]  /*36b0*/  LDS R6, [UR5+0x10] ;  /* 0x00001005ff067984 */ /* 0x000e620008000800 */
[----:B------:R-:W-:Y:S01]  /*36c0*/  IMAD.U32 R3, RZ, RZ, UR6 ;  /* 0x00000006ff037e24 */ /* 0x000fe2000f8e00ff */
[----:B------:R-:W-:-:S03]  /*36d0*/  MOV R4, UR45 ;  /* 0x0000002d00047c02 */ /* 0x000fc60008000f00 */
[----:B------:R-:W-:Y:S01]  /*36e0*/  VIADD R3, R3, 0x190 ;  /* 0x0000019003037836 */ /* 0x000fe20000000000 */
[----:B-1----:R-:W-:-:S04]  /*36f0*/  SHF.L.U32 R6, R6, 0x1f, RZ ;  /* 0x0000001f06067819 */ /* 0x002fc800000006ff */
[----:B------:R-:W1:Y:S02]  /*3700*/  SYNCS.PHASECHK.TRANS64.TRYWAIT P0, [UR5+0x8], R6 ;  /* 0x00000806ff0075a7 */ /* 0x000e640008001105 */
[----:B-1----:R-:W-:Y:S05]  /*3710*/  @P0 BRA `(.L_x_67) ;  /* 0x0000000000080947 */ /* 0x002fea0003800000 */
[----:B------:R-:W1:Y:S02]  /*3720*/  SYNCS.PHASECHK.TRANS64.TRYWAIT P0, [UR5+0x8], R6 ;  /* 0x00000806ff0075a7 */ /* 0x000e640008001105 */
[----:B-1----:R-:W-:Y:S05]  /*3730*/  @!P0 BRA `(.L_x_68) ;  /* 0x0000006000488947 */ /* 0x002fea0003800000 */
.L_x_67:
[----:B------:R-:W-:Y:S01]  /*3740*/  PRMT R4, R4, 0x654, R3 ;  /* 0x0000065404047816 */ /* 0x000fe20000000003 */
[----:B------:R-:W-:Y:S01]  /*3750*/  HFMA2 R3, -RZ, RZ, 0, 5.9604644775390625e-08 ;  /* 0x00000001ff037431 */ /* 0x000fe200000001ff */
[----:B------:R-:W-:Y:S01]  /*3760*/  UPRMT UR4, UR45, 0x654, UR7 ;  /* 0x000006542d047896 */ /* 0x000fe20008000007 */
[----:B------:R-:W-:Y:S02]  /*3770*/  IMAD.MOV.U32 R8, RZ, RZ, 0xffff ;  /* 0x0000ffffff087424 */ /* 0x000fe400078e00ff */
[----:B-1----:R-:W-:Y:S02]  /*3780*/  IMAD.MOV.U32 R6, RZ, RZ, 0x4 ;  /* 0x00000004ff067424 */ /* 0x002fe400078e00ff */
[----:B------:R-:W-:Y:S01]  /*3790*/  IMAD.SHL.U32 R9, R10, 0x20, RZ ;  /* 0x000000200a097824 */ /* 0x000fe200078e00ff */
[----:B------:R-:W-:Y:S02]  /*37a0*/  MOV R5, UR4 ;  /* 0x0000000400057c02 */ /* 0x000fe40008000f00 */
[-C--:B------:R-:W-:Y:S01]  /*37b0*/  SHF.L.U32 R8, R8, R10.reuse, RZ ;  /* 0x0000000a08087219 */ /* 0x080fe200000006ff */
[----:B------:R1:W-:Y:S01]  /*37c0*/  SYNCS.ARRIVE.TRANS64.RED RZ, [UR4], R6 ;  /* 0x00000006ffff79a7 */ /* 0x0003e20008000404 */
[----:B------:R-:W-:Y:S01]  /*37d0*/  SHF.L.U32 R7, R3, R10, RZ ;  /* 0x0000000a03077219 */ /* 0x000fe200000006ff */
[----:B------:R1:W-:Y:S04]  /*37e0*/  STS [UR6+0x190], R9 ;  /* 0x00019009ff007988 */ /* 0x0003e80008000806 */
[----:B------:R1:W-:Y:S04]  /*37f0*/  STAS [R4.64], R10 ;  /* 0x0000000a04007dbd */ /* 0x0003e8000c0008ff */
[----:B------:R1:W-:Y:S04]  /*3800*/  ATOMS.OR RZ, [UR5+0x14], R8 ;  /* 0x00001408ffff798c */ /* 0x0003e8000b000005 */
[----:B------:R1:W-:Y:S04]  /*3810*/  ATOMS.OR RZ, [UR5+0x18], R7 ;  /* 0x00001807ffff798c */ /* 0x0003e8000b000005 */
[----:B------:R1:W-:Y:S02]  /*3820*/  ATOMS.XOR RZ, [UR5+0x10], R3 ;  /* 0x00001003ffff798c */ /* 0x0003e4000b800005 */
.L_x_64:
[----:B------:R-:W-:Y:S05]  /*3830*/  BSYNC B0 ;  /* 0x0000000000007941 */ /* 0x000fea0003800000 */
.L_x_63:
[----:B------:R-:W-:Y:S05]  /*3840*/  BRA.U UP1, `(.L_x_69) ;  /* 0x00000001016c7547 */ /* 0x000fea000b800000 */
[----:B------:R-:W-:-:S03]  /*3850*/  UMOV UR4, 0xffffffff ;  /* 0xffffffff00047882 */ /* 0x000fc60000000000 */
[----:B------:R-:W-:Y:S05]  /*3860*/  BRA.DIV UR4, `(.L_x_70) ;  /* 0x0000006204147947 */ /* 0x000fea000b800000 */
[----:B------:R-:W-:-:S13]  /*3870*/  ELECT P0, URZ, PT ;  /* 0x0000000000ff782f */ /* 0x000fda0003800000 */
.L_x_182:
[----:B------:R-:W-:Y:S05]  /*3880*/  @!P0 BRA `(.L_x_69) ;  /* 0x00000000005c8947 */ /* 0x000fea0003800000 */
[----:B-1----:R-:W1:Y:S02]  /*3890*/  LDS R4, [UR5+0x10] ;  /* 0x00001005ff047984 */ /* 0x002e640008000800 */
[----:B-1----:R-:W-:-:S04]  /*38a0*/  SHF.L.U32 R4, R4, 0x1f, RZ ;  /* 0x0000001f04047819 */ /* 0x002fc800000006ff */
[----:B------:R-:W1:Y:S02]  /*38b0*/  SYNCS.PHASECHK.TRANS64.TRYWAIT P0, [UR5+0x8], R4 ;  /* 0x00000804ff0075a7 */ /* 0x000e640008001105 */
[----:B-1----:R-:W-:Y:S05]  /*38c0*/  @P0 BRA `(.L_x_71) ;  /* 0x0000000000080947 */ /* 0x002fea0003800000 */
[----:B------:R-:W1:Y:S02]  /*38d0*/  SYNCS.PHASECHK.TRANS64.TRYWAIT P0, [UR5+0x8], R4 ;  /* 0x00000804ff0075a7 */ /* 0x000e640008001105 */
[----:B-1----:R-:W-:Y:S05]  /*38e0*/  @!P0 BRA `(.L_x_72) ;  /* 0x0000006000188947 */ /* 0x002fea0003800000 */
.L_x_71:
[----:B------:R-:W2:Y:S01]  /*38f0*/  LDS R6, [UR6+0x190] ;  /* 0x00019006ff067984 */ /* 0x000ea20008000800 */
[----:B-1----:R-:W-:Y:S02]  /*3900*/  HFMA2 R3, -RZ, RZ, 0, 5.9604644775390625e-08 ;  /* 0x00000001ff037431 */ /* 0x002fe400000001ff */
[----:B------:R-:W-:Y:S01]  /*3910*/  IMAD.MOV.U32 R4, RZ, RZ, 0xffff ;  /* 0x0000ffffff047424 */ /* 0x000fe200078e00ff */
[----:B------:R-:W-:Y:S01]  /*3920*/  UPRMT UR4, UR45, 0x654, UR7 ;  /* 0x000006542d047896 */ /* 0x000fe20008000007 */
[----:B--2---:R-:W-:-:S03]  /*3930*/  IMAD.SHL.U32 R5, R6, 0x20, RZ ;  /* 0x0000002006057824 */ /* 0x004fc600078e00ff */
[-C--:B------:R-:W-:Y:S02]  /*3940*/  SHF.L.U32 R4, R4, R6.reuse, RZ ;  /* 0x0000000604047219 */ /* 0x080fe400000006ff */
[----:B------:R-:W-:Y:S01]  /*3950*/  SHF.L.U32 R6, R3, R6, RZ ;  /* 0x0000000603067219 */ /* 0x000fe200000006ff */
[----:B------:R2:W-:Y:S04]  /*3960*/  STS [UR6+0x190], R5 ;  /* 0x00019005ff007988 */ /* 0x0005e80008000806 */
[----:B------:R2:W-:Y:S04]  /*3970*/  ATOMS.OR RZ, [UR5+0x14], R4 ;  /* 0x00001404ffff798c */ /* 0x0005e8000b000005 */
[----:B------:R2:W-:Y:S01]  /*3980*/  ATOMS.OR RZ, [UR5+0x18], R6 ;  /* 0x00001806ffff798c */ /* 0x0005e2000b000005 */
[----:B------:R-:W-:Y:S03]  /*3990*/  SYNCS.ARRIVE.TRANS64.RED.A1T0 RZ, [UR4], RZ ;  /* 0x000000ffffff79a7 */ /* 0x000fe60008100404 */
[----:B------:R2:W-:Y:S01]  /*39a0*/  ATOMS.XOR RZ, [UR5+0x10], R3 ;  /* 0x00001003ffff798c */ /* 0x0005e2000b800005 */
[----:B------:R-:W-:Y:S05]  /*39b0*/  BRA `(.L_x_69) ;  /* 0x0000000000107947 */ /* 0x000fea0003800000 */
.L_x_62:
[----:B------:R-:W-:Y:S02]  /*39c0*/  MOV R3, 0xffffffff ;  /* 0xffffffff00037802 */ /* 0x000fe40000000f00 */
[----:B------:R-:W-:-:S03]  /*39d0*/  MOV R4, 0x3a00 ;  /* 0x00003a0000047802 */ /* 0x000fc60000000f00 */
[----:B------:R1:W-:Y:S04]  /*39e0*/  STS [UR6+0x190], R3 ;  /* 0x00019003ff007988 */ /* 0x0003e80008000806 */
[----:B-1---5:R-:W-:Y:S05]  /*39f0*/  CALL.REL.NOINC `($__internal_1_$__cuda_sm10x_tcgen05_guardrail_trap_phase_invalid_during_alloc) ;  /* 0x0000006400ec7944 */ /* 0x022fea0003c00000 */
.L_x_69:
[----:B------:R-:W-:Y:S05]  /*3a00*/  WARPSYNC.ALL ;  /* 0x0000000000007948 */ /* 0x000fea0003800000 */
[----:B------:R-:W3:Y:S01]  /*3a10*/  S2UR UR4, SR_CgaCtaId ;  /* 0x00000000000479c3 */ /* 0x000ee20000008800 */
[----:B------:R-:W-:Y:S01]  /*3a20*/  UMOV UR26, 0x400 ;  /* 0x00000400001a7882 */ /* 0x000fe20000000000 */
[----:B------:R-:W-:-:S06]  /*3a30*/  NOP ;  /* 0x0000000000007918 */ /* 0x000fcc0000000000 */
[----:B------:R-:W-:Y:S06]  /*3a40*/  BAR.ARV 0x6, 0xa0 ;  /* 0x0182800000007b1d */ /* 0x000fec0000002000 */
[----:B------:R-:W4:Y:S01]  /*3a50*/  LDCU UR6, c[0x0][0x38c] ;  /* 0x00007180ff0677ac */ /* 0x000f220008000800 */
[----:B------:R-:W-:Y:S01]  /*3a60*/  LOP3.LUT R0, R0, 0xffff, RZ, 0xc0, !PT ;  /* 0x0000ffff00007812 */ /* 0x000fe200078ec0ff */
[----:B-1----:R-:W-:Y:S01]  /*3a70*/  IMAD.MOV.U32 R9, RZ, RZ, 0x1 ;  /* 0x00000001ff097424 */ /* 0x002fe200078e00ff */
[----:B------:R-:W-:Y:S01]  /*3a80*/  LOP3.LUT R2, R2, 0xffff, RZ, 0xc0, !PT ;  /* 0x0000ffff02027812 */ /* 0x000fe200078ec0ff */
[----:B------:R-:W-:Y:S01]  /*3a90*/  IMAD.MOV.U32 R8, RZ, RZ, RZ ;  /* 0x000000ffff087224 */ /* 0x000fe200078e00ff */
[----:B------:R-:W-:Y:S01]  /*3aa0*/  R2UR UR42, R0 ;  /* 0x00000000002a72ca */ /* 0x000fe200000e0000 */
[----:B------:R-:W-:Y:S01]  /*3ab0*/  UMOV UR32, URZ ;  /* 0x000000ff00207c82 */ /* 0x000fe20008000000 */
[----:B------:R-:W-:Y:S01]  /*3ac0*/  R2UR UR28, R2 ;  /* 0x00000000021c72ca */ /* 0x000fe200000e0000 */
[----:B------:R-:W-:Y:S01]  /*3ad0*/  UMOV UR23, URZ ;  /* 0x000000ff00177c82 */ /* 0x000fe20008000000 */
[----:B------:R-:W-:Y:S01]  /*3ae0*/  UMOV UR22, URZ ;  /* 0x000000ff00167c82 */ /* 0x000fe20008000000 */
[----:B---3--:R-:W-:-:S02]  /*3af0*/  ULEA UR26, UR4, UR26, 0x18 ;  /* 0x0000001a041a7291 */ /* 0x008fc4000f8ec0ff */
[----:B------:R-:W-:Y:S02]  /*3b00*/  UISETP.NE.AND UP3, UPT, UR46, URZ, UPT ;  /* 0x000000ff2e00728c */ /* 0x000fe4000bf65270 */
[----:B------:R-:W-:Y:S02]  /*3b10*/  UIADD3 UR5, UPT, UPT, UR26, 0x8400, URZ ;  /* 0x000084001a057890 */ /* 0x000fe4000fffe0ff */
[----:B------:R-:W-:Y:S02]  /*3b20*/  UIADD3 UR4, UPT, UPT, UR26, 0x2c400, URZ ;  /* 0x0002c4001a047890 */ /* 0x000fe4000fffe0ff */
[----:B----4-:R-:W-:Y:S01]  /*3b30*/  UIADD3 UR6, UPT, UPT, UR6, 0x1f, URZ ;  /* 0x0000001f06067890 */ /* 0x010fe2000fffe0ff */
[----:B--2---:R-:W1:Y:S01]  /*3b40*/  LDS R3, [UR26+0x190] ;  /* 0x0001901aff037984 */ /* 0x004e620008000800 */
[----:B------:R-:W-:Y:S02]  /*3b50*/  USHF.R.U32.HI UR5, URZ, 0x4, UR5 ;  /* 0x00000004ff057899 */ /* 0x000fe40008011605 */
[----:B------:R-:W-:-:S02]  /*3b60*/  USHF.R.S32.HI UR33, URZ, 0x1f, UR6 ;  /* 0x0000001fff217899 */ /* 0x000fc40008011406 */
[----:B------:R-:W-:Y:S02]  /*3b70*/  USHF.R.U32.HI UR4, URZ, 0x4, UR4 ;  /* 0x00000004ff047899 */ /* 0x000fe40008011604 */
[----:B------:R-:W-:Y:S02]  /*3b80*/  ULEA.HI UR33, UR33, UR6, URZ, 0x5 ;  /* 0x0000000621217291 */ /* 0x000fe4000f8f28ff */
[----:B------:R-:W-:Y:S02]  /*3b90*/  ULOP3.LUT UR5, UR5, 0x3fff, URZ, 0xc0, !UPT ;  /* 0x00003fff05057892 */ /* 0x000fe4000f8ec0ff */
[----:B------:R-:W-:Y:S02]  /*3ba0*/  USHF.R.S32.HI UR33, URZ, 0x5, UR33 ;  /* 0x00000005ff217899 */ /* 0x000fe40008011421 */
[----:B------:R-:W-:Y:S02]  /*3bb0*/  ULOP3.LUT UR30, UR4, 0x3fff, URZ, 0xc0, !UPT ;  /* 0x00003fff041e7892 */ /* 0x000fe4000f8ec0ff */
[----:B------:R-:W-:Y:S01]  /*3bc0*/  UISETP.LT.AND UP0, UPT, UR33, 0x1, UPT ;  /* 0x000000012100788c */ /* 0x000fe2000bf01270 */
[----:B------:R-:W-:Y:S01]  /*3bd0*/  UMOV UR40, 0x0 ;  /* 0x0000000000287882 */ /* 0x000fe20000000000 */
[----:B------:R-:W-:Y:S01]  /*3be0*/  UMOV UR41, 0x10100910 ;  /* 0x1010091000297882 */ /* 0x000fe20000000000 */
[----:B------:R-:W-:-:S02]  /*3bf0*/  ULOP3.LUT UR29, UR5, 0x10000, URZ, 0xfc, !UPT ;  /* 0x00010000051d7892 */ /* 0x000fc4000f8efcff */
[----:B------:R-:W-:Y:S02]  /*3c00*/  ULOP3.LUT UR30, UR30, 0x10000, URZ, 0xfc, !UPT ;  /* 0x000100001e1e7892 */ /* 0x000fe4000f8efcff */
[----:B------:R-:W-:Y:S01]  /*3c10*/  USEL UR43, UR33, 0x1, !UP0 ;  /* 0x00000001212b7887 */ /* 0x000fe2000c000000 */
[----:B------:R-:W-:Y:S01]  /*3c20*/  UMOV UR38, 0x0 ;  /* 0x0000000000267882 */ /* 0x000fe20000000000 */
[----:B------:R-:W-:Y:S01]  /*3c30*/  UMOV UR39, 0x10100910 ;  /* 0x1010091000277882 */ /* 0x000fe20000000000 */
[----:B------:R-:W-:Y:S01]  /*3c40*/  UMOV UR36, 0x0 ;  /* 0x0000000000247882 */ /* 0x000fe20000000000 */
[----:B------:R-:W-:Y:S01]  /*3c50*/  UMOV UR37, 0x10100910 ;  /* 0x1010091000257882 */ /* 0x000fe20000000000 */
[----:B------:R-:W-:Y:S01]  /*3c60*/  UMOV UR34, 0x0 ;  /* 0x0000000000227882 */ /* 0x000fe20000000000 */
[----:B------:R-:W-:Y:S01]  /*3c70*/  UMOV UR35, 0x10100910 ;  /* 0x1010091000237882 */ /* 0x000fe20000000000 */
[----:B-1----:R-:W-:Y:S02]  /*3c80*/  R2UR UR44, R3 ;  /* 0x00000000032c72ca */ /* 0x002fe400000e0000 */
[----:B------:R-:W-:-:S13]  /*3c90*/  CS2R R2, SRZ ;  /* 0x0000000000027805 */ /* 0x000fda000001ff00 */
.L_x_80:
[C---:B------:R-:W-:Y:S02]  /*3ca0*/  LEA R0, R8.reuse, UR26, 0x3 ;  /* 0x0000001a08007c11 */ /* 0x040fe4000f8e18ff */
[----:B------:R-:W-:Y:S02]  /*3cb0*/  SHF.L.U32 R4, R3, 0x1f, RZ ;  /* 0x0000001f03047819 */ /* 0x000fe400000006ff */
[----:B------:R-:W-:Y:S02]  /*3cc0*/  LEA R5, R8, UR26, 0x4 ;  /* 0x0000001a08057c11 */ /* 0x000fe4000f8e20ff */
[----:B------:R-:W1:Y:S02]  /*3cd0*/  SYNCS.PHASECHK.TRANS64.TRYWAIT P0, [R0+URZ+0xe0], R4 ;  /* 0x0000e004000075a7 */ /* 0x000e6400080011ff */
[----:B-1-3--:R-:W-:Y:S05]  /*3ce0*/  @!P0 BRA `(.L_x_73) ;  /* 0x0000005c00308947 */ /* 0x00afea0003800000 */
.L_x_183:
[----:B-1----:R-:W1:Y:S01]  /*3cf0*/  LDS.128 R4, [R5+0x170] ;  /* 0x0001700005047984 */ /* 0x002e620000000c00 */
[----:B------:R-:W-:Y:S02]  /*3d00*/  VIADD R0, R0, 0xf0 ;  /* 0x000000f000007836 */ /* 0x000fe40000000000 */
[----:B------:R-:W-:Y:S01]  /*3d10*/  VIADD R8, R8, 0x1 ;  /* 0x0000000108087836 */ /* 0x000fe20000000000 */
[----:B------:R-:W-:Y:S01]  /*3d20*/  @!PT LDS RZ, [RZ] ;  /* 0x00000000fffff984 */ /* 0x000fe20000000800 */
[----:B------:R-:W-:Y:S01]  /*3d30*/  @!PT LDS RZ, [RZ] ;  /* 0x00000000fffff984 */ /* 0x000fe20000000800 */
[----:B------:R-:W-:Y:S01]  /*3d40*/  @!PT LDS RZ, [RZ] ;  /* 0x00000000fffff984 */ /* 0x000fe20000000800 */
[----:B------:R-:W-:Y:S01]  /*3d50*/  @!PT LDS RZ, [RZ] ;  /* 0x00000000fffff984 */ /* 0x000fe20000000800 */
[----:B------:R2:W-:Y:S06]  /*3d60*/  MEMBAR.ALL.CTA ;  /* 0x0000000000007992 */ /* 0x0005ec0000008000 */
[----:B--2---:R-:W2:Y:S01]  /*3d70*/  FENCE.VIEW.ASYNC.S ;  /* 0x00000000000073c6 */ /* 0x004ea20000000000 */
[----:B------:R-:W-:-:S04]  /*3d80*/  PRMT R0, RZ, 0x654, R0 ;  /* 0x00000654ff007816 */ /* 0x000fc80000000000 */
[----:B--2---:R2:W-:Y:S01]  /*3d90*/  SYNCS.ARRIVE.TRANS64.RED.A1T0 RZ, [R0+URZ], RZ ;  /* 0x000000ff00ff79a7 */ /* 0x0045e200081004ff */
[----:B-1----:R-:W-:Y:S01]  /*3da0*/  LOP3.LUT P1, RZ, R6, 0x1, RZ, 0xc0, !PT ;  /* 0x0000000106ff7812 */ /* 0x002fe2000782c0ff */
[----:B--2---:R-:W-:-:S12]  /*3db0*/  BRA.U UP3, `(.L_x_74) ;  /* 0x0000000503087547 */ /* 0x004fd8000b800000 */
[----:B------:R-:W1:Y:S01]  /*3dc0*/  LDCU UR4, c[0x0][0x38c] ;  /* 0x00007180ff0477ac */ /* 0x000e620008000800 */
[----:B------:R-:W-:Y:S02]  /*3dd0*/  PLOP3.LUT P2, PT, PT, PT, PT, 0x80, 0x8 ;  /* 0x000000000008781c */ /* 0x000fe40003f4f070 */
[----:B------:R-:W-:Y:S01]  /*3de0*/  SHF.L.U32 R4, R9, 0x1f, RZ ;  /* 0x0000001f09047819 */ /* 0x000fe200000006ff */
[----:B------:R-:W-:Y:S02]  /*3df0*/  ULEA UR31, UR32, UR26, 0x3 ;  /* 0x0000001a201f7291 */ /* 0x000fe4000f8e18ff */
[----:B------:R-:W-:Y:S02]  /*3e00*/  ULEA UR11, UR32, UR44, 0x6 ;  /* 0x0000002c200b7291 */ /* 0x000fe4000f8e30ff */
[----:B-1----:R-:W-:-:S06]  /*3e10*/  UISETP.GE.AND UP0, UPT, UR4, 0x1, UPT ;  /* 0x000000010400788c */ /* 0x002fcc000bf06270 */
[----:B------:R-:W-:-:S05]  /*3e20*/  PLOP3.LUT P0, PT, PT, PT, UP0, 0x80, 0x8 ;  /* 0x000000000008781c */ /* 0x000fca0003f0f008 */
[----:B------:R-:W-:-:S08]  /*3e30*/  @UP0 ULEA UR4, UR23, UR26, 0x3 ;  /* 0x0000001a17040291 */ /* 0x000fd0000f8e18ff */
[----:B------:R-:W-:-:S04]  /*3e40*/  @P0 SHF.L.U32 R0, R2, 0x1f, RZ ;  /* 0x0000001f02000819 */ /* 0x000fc800000006ff */
[----:B------:R1:W2:Y:S01]  /*3e50*/  @P0 SYNCS.PHASECHK.TRANS64.TRYWAIT P2, [UR4], R0 ;  /* 0x00000000ff0005a7 */ /* 0x0002a20008041104 */
[----:B------:R-:W3:Y:S02]  /*3e60*/  SYNCS.PHASECHK.TRANS64.TRYWAIT P0, [UR31+0x120], R4 ;  /* 0x00012004ff0075a7 */ /* 0x000ee4000800111f */
[----:B-123--:R-:W-:Y:S05]  /*3e70*/  @!P0 BRA `(.L_x_75) ;  /* 0x0000005800e08947 */ /* 0x00efea0003800000 */
.L_x_185:
[----:B------:R-:W-:Y:S01]  /*3e80*/  UMOV UR27, UR22 ;  /* 0x00000016001b7c82 */ /* 0x000fe20008000000 */
[----:B------:R-:W-:Y:S05]  /*3e90*/  BRA.U !UP0, `(.L_x_76) ;  /* 0x0000000108c07547 */ /* 0x000fea000b800000 */
[----:B------:R-:W-:Y:S02]  /*3ea0*/  UIADD3 UR27, UPT, UPT, UR43, UR22, URZ ;  /* 0x000000162b1b7290 */ /* 0x000fe4000fffe0ff */
[----:B------:R-:W-:Y:S01]  /*3eb0*/  UPLOP3.LUT UP2, UPT, UPT, UPT, UPT, 0x40, 0x4 ;  /* 0x000000000004789c */ /* 0x000fe20003f4e870 */
[----:B------:R-:W-:Y:S01]  /*3ec0*/  UMOV UR24, UR33 ;  /* 0x0000002100187c82 */ /* 0x000fe20008000000 */
[----:B------:R-:W-:-:S09]  /*3ed0*/  UMOV UR10, UR23 ;  /* 0x00000017000a7c82 */ /* 0x000fd20008000000 */
.L_x_79:
[----:B--2---:R-:W-:Y:S01]  /*3ee0*/  ULEA UR5, UR10, UR26, 0x3 ;  /* 0x0000001a0a057291 */ /* 0x004fe2000f8e18ff */
[----:B---3--:R-:W-:Y:S11]  /*3ef0*/  @P2 BRA `(.L_x_77) ;  /* 0x00000000000c2947 */ /* 0x008ff60003800000 */
[----:B-1----:R-:W-:Y:S04]  /*3f00*/  SHF.L.U32 R4, R2, 0x1f, RZ ;  /* 0x0000001f02047819 */ /* 0x002fe800000006ff */
[----:B------:R-:W1:Y:S02]  /*3f10*/  SYNCS.PHASECHK.TRANS64.TRYWAIT P0, [UR5], R4 ;  /* 0x00000004ff0075a7 */ /* 0x000e640008001105 */
[----:B-1----:R-:W-:Y:S05]  /*3f20*/  @!P0 BRA `(.L_x_78) ;  /* 0x0000005800cc8947 */ /* 0x002fea0003800000 */
.L_x_77:
[----:B------:R-:W-:Y:S01]  /*3f30*/  UISETP.NE.AND UP0, UPT, UR24, 0x1, UPT ;  /* 0x000000011800788c */ /* 0x000fe2000bf05270 */
[----:B------:R-:W-:Y:S01]  /*3f40*/  PLOP3.LUT P2, PT, PT, PT, PT, 0x80, 0x8 ;  /* 0x000000000008781c */ /* 0x000fe20003f4f070 */
[----:B------:R-:W-:Y:S02]  /*3f50*/  UIADD3 UR4, UPT, UPT, UR10, 0x1, URZ ;  /* 0x000000010a047890 */ /* 0x000fe4000fffe0ff */
[----:B------:R-:W-:Y:S02]  /*3f60*/  UIADD3 UR25, UPT, UPT, UR5, 0x48, URZ ;  /* 0x0000004805197890 */ /* 0x000fe4000fffe0ff */
[----:B------:R-:W-:Y:S01]  /*3f70*/  UISETP.NE.AND UP1, UPT, UR4, 0x9, UPT ;  /* 0x000000090400788c */ /* 0x000fe2000bf25270 */
[----:B------:R-:W-:Y:S01]  /*3f80*/  PLOP3.LUT P0, PT, PT, PT, UP0, 0x80, 0x8 ;  /* 0x000000000008781c */ /* 0x000fe20003f0f008 */
[----:B------:R-:W-:Y:S02]  /*3f90*/  UIADD3 UR22, UPT, UPT, UR22, 0x1, URZ ;  /* 0x0000000116167890 */ /* 0x000fe4000fffe0ff */
[----:B------:R-:W-:Y:S02]  /*3fa0*/  USEL UR6, URZ, 0x1, UP1 ;  /* 0x00000001ff067887 */ /* 0x000fe40008800000 */
[----:B------:R-:W-:Y:S02]  /*3fb0*/  USEL UR23, UR4, URZ, UP1 ;  /* 0x000000ff04177287 */ /* 0x000fe40008800000 */
[----:B------:R-:W-:Y:S02]  /*3fc0*/  UIADD3 UR24, UPT, UPT, UR24, -0x1, URZ ;  /* 0xffffffff18187890 */ /* 0x000fe4000fffe0ff */
[----:B------:R-:W-:Y:S01]  /*3fd0*/  @UP0 ULEA UR4, UR23, UR26, 0x3 ;  /* 0x0000001a17040291 */ /* 0x000fe2000f8e18ff */
[----:B------:R-:W-:Y:S01]  /*3fe0*/  LOP3.LUT R2, R2, UR6, RZ, 0x3c, !PT ;  /* 0x0000000602027c12 */ /* 0x000fe2000f8e3cff */
[----:B------:R-:W-:Y:S02]  /*3ff0*/  ULEA UR6, UR10, UR30, 0x8 ;  /* 0x0000001e0a067291 */ /* 0x000fe4000f8e40ff */
[----:B------:R-:W-:Y:S01]  /*4000*/  UISETP.NE.AND UP0, UPT, UR22, UR27, UPT ;  /* 0x0000001b1600728c */ /* 0x000fe2000bf05270 */
[----:B-1----:R-:W-:Y:S01]  /*4010*/  @P0 SHF.L.U32 R0, R2, 0x1f, RZ ;  /* 0x0000001f02000819 */ /* 0x002fe200000006ff */
[----:B------:R-:W-:Y:S02]  /*4020*/  UIADD3 UR20, UPT, UPT, UR6, 0x2, URZ ;  /* 0x0000000206147890 */ /* 0x000fe4000fffe0ff */
[----:B------:R-:W-:Y:S01]  /*4030*/  UIADD3 UR16, UPT, UPT, UR6, 0x4, URZ ;  /* 0x0000000406107890 */ /* 0x000fe2000fffe0ff */
[----:B------:R2:W3:Y:S01]  /*4040*/  @P0 SYNCS.PHASECHK.TRANS64.TRYWAIT P2, [UR4], R0 ;  /* 0x00000000ff0005a7 */ /* 0x0004e20008041104 */
[----:B------:R-:W-:Y:S02]  /*4050*/  ULEA UR4, UR10, UR29, 0xa ;  /* 0x0000001d0a047291 */ /* 0x000fe4000f8e50ff */
[----:B------:R-:W-:Y:S02]  /*4060*/  UIADD3 UR12, UPT, UPT, UR6, 0x6, URZ ;  /* 0x00000006060c7890 */ /* 0x000fe4000fffe0ff */
[----:B------:R-:W-:Y:S02]  /*4070*/  UIADD3 UR18, UPT, UPT, UR4, 0x2, URZ ;  /* 0x0000000204127890 */ /* 0x000fe4000fffe0ff */
[----:B------:R-:W-:Y:S02]  /*4080*/  UIADD3 UR14, UPT, UPT, UR4, 0x4, URZ ;  /* 0x00000004040e7890 */ /* 0x000fe4000fffe0ff */
[----:B------:R-:W-:Y:S01]  /*4090*/  UIADD3 UR8, UPT, UPT, UR4, 0x6, URZ ;  /* 0x0000000604087890 */ /* 0x000fe2000fffe0ff */
[----:B------:R-:W-:Y:S01]  /*40a0*/  UMOV UR7, 0x40004040 ;  /* 0x4000404000077882 */ /* 0x000fe20000000000 */
[----:B------:R-:W-:Y:S01]  /*40b0*/  UMOV UR5, 0x40004040 ;  /* 0x4000404000057882 */ /* 0x000fe20000000000 */
[----:B------:R-:W-:Y:S01]  /*40c0*/  UMOV UR21, 0x40004040 ;  /* 0x4000404000157882 */ /* 0x000fe20000000000 */
[----:B------:R2:W-:Y:S01]  /*40d0*/  UTCHMMA.2CTA gdesc[UR4], gdesc[UR6], tmem[UR11], tmem[UR40], idesc[UR41], UP2 ;  /* 0x00ff2806040075ea */ /* 0x0005e2000920000b */
[----:B------:R-:W-:Y:S01]  /*40e0*/  UPLOP3.LUT UP2, UPT, UPT, UPT, UPT, 0x80, 0x8 ;  /* 0x000000000008789c */ /* 0x000fe20003f4f070 */
[----:B------:R-:W-:Y:S01]  /*40f0*/  UMOV UR19, 0x40004040 ;  /* 0x4000404000137882 */ /* 0x000fe20000000000 */
[----:B------:R-:W-:Y:S01]  /*4100*/  UMOV UR17, 0x40004040 ;  /* 0x4000404000117882 */ /* 0x000fe20000000000 */
[----:B------:R2:W-:Y:S01]  /*4110*/  UTCHMMA.2CTA gdesc[UR18], gdesc[UR20], tmem[UR11], tmem[UR38], idesc[UR39], UPT ;  /* 0x00ff2614120075ea */ /* 0x0005e2000ba0000b */
[----:B------:R-:W-:Y:S01]  /*4120*/  UMOV UR15, 0x40004040 ;  /* 0x40004040000f7882 */ /* 0x000fe20000000000 */
[----:B------:R-:W-:Y:S01]  /*4130*/  UMOV UR13, 0x40004040 ;  /* 0x40004040000d7882 */ /* 0x000fe20000000000 */
[----:B------:R-:W-:Y:S01]  /*4140*/  UMOV UR9, 0x40004040 ;  /* 0x4000404000097882 */ /* 0x000fe20000000000 */
[----:B------:R2:W-:Y:S01]  /*4150*/  UTCHMMA.2CTA gdesc[UR14], gdesc[UR16], tmem[UR11], tmem[UR36], idesc[UR37], UPT ;  /* 0x00ff24100e0075ea */ /* 0x0005e2000ba0000b */
[----:B------:R2:W-:Y:S01]  /*4160*/  UTCHMMA.2CTA gdesc[UR8], gdesc[UR12], tmem[UR11], tmem[UR34], idesc[UR35], UPT ;  /* 0x00ff220c080075ea */ /* 0x0005e2000ba0000b */
[----:B------:R2:W-:Y:S01]  /*4170*/  UTCBAR.2CTA.MULTICAST [UR25], URZ, UR28 ;  /* 0x000000ff190073e9 */ /* 0x0005e2000820081c */
[----:B------:R-:W-:Y:S01]  /*4180*/  UMOV UR10, UR23 ;  /* 0x00000017000a7c82 */ /* 0x000fe20008000000 */
[----:B------:R-:W-:Y:S05]  /*4190*/  BRA.U UP0, `(.L_x_79) ;  /* 0xfffffffd00507547 */ /* 0x000fea000b83ffff */
.L_x_76:
[----:B--2---:R-:W-:Y:S01]  /*41a0*/  UIADD3 UR4, UPT, UPT, UR31, 0x100, URZ ;  /* 0x000001001f047890 */ /* 0x004fe2000fffe0ff */
[----:B------:R-:W-:-:S08]  /*41b0*/  UMOV UR22, UR27 ;  /* 0x0000001b00167c82 */ /* 0x000fd00008000000 */
[----:B------:R2:W-:Y:S01]  /*41c0*/  UTCBAR.2CTA.MULTICAST [UR4], URZ, UR42 ;  /* 0x000000ff040073e9 */ /* 0x0005e2000820082a */
[----:B------:R-:W-:Y:S02]  /*41d0*/  NOP ;  /* 0x0000000000007918 */ /* 0x000fe40000000000 */
.L_x_74:
[----:B--2---:R-:W-:Y:S01]  /*41e0*/  UIADD3 UR4, UPT, UPT, UR32, 0x1, URZ ;  /* 0x0000000120047890 */ /* 0x004fe2000fffe0ff */
[----:B------:R-:W-:-:S03]  /*41f0*/  ISETP.NE.AND P0, PT, R8, 0x2, PT ;  /* 0x000000020800780c */ /* 0x000fc60003f05270 */
[----:B------:R-:W-:Y:S01]  /*4200*/  UISETP.NE.AND UP0, UPT, UR4, 0x4, UPT ;  /* 0x000000040400788c */ /* 0x000fe2000bf05270 */
[----:B-1----:R-:W-:Y:S02]  /*4210*/  SEL R0, RZ, 0x1, P0 ;  /* 0x00000001ff007807 */ /* 0x002fe40000000000 */
[----:B------:R-:W-:Y:S01]  /*4220*/  SEL R8, R8, RZ, P0 ;  /* 0x000000ff08087207 */ /* 0x000fe20000000000 */
[----:B------:R-:W-:Y:S01]  /*4230*/  USEL UR5, URZ, 0x1, UP0 ;  /* 0x00000001ff057887 */ /* 0x000fe20008000000 */
[----:B------:R-:W-:Y:S01]  /*4240*/  LOP3.LUT R3, R3, R0, RZ, 0x3c, !PT ;  /* 0x0000000003037212 */ /* 0x000fe200078e3cff */
[----:B------:R-:W-:-:S04]  /*4250*/  USEL UR32, UR4, URZ, UP0 ;  /* 0x000000ff04207287 */ /* 0x000fc80008000000 */
[----:B------:R-:W-:Y:S01]  /*4260*/  LOP3.LUT R9, R9, UR5, RZ, 0x3c, !PT ;  /* 0x0000000509097c12 */ /* 0x000fe2000f8e3cff */
[----:B------:R-:W-:Y:S07]  /*4270*/  @P1 BRA `(.L_x_80) ;  /* 0xfffffff800881947 */ /* 0x000fee000383ffff */
[----:B------:R-:W1:Y:S01]  /*4280*/  S2UR UR8, SR_CgaCtaId ;  /* 0x00000000000879c3 */ /* 0x000e620000008800 */
[----:B------:R-:W-:Y:S01]  /*4290*/  ELECT P0, URZ, PT ;  /* 0x0000000000ff782f */ /* 0x000fe20003800000 */
[----:B------:R-:W-:Y:S01]  /*42a0*/  HFMA2 R0, -RZ, RZ, 0, 5.9604644775390625e-08 ;  /* 0x00000001ff007431 */ /* 0x000fe200000001ff */
[----:B------:R-:W-:-:S05]  /*42b0*/  UMOV UR4, 0x40 ;  /* 0x0000004000047882 */ /* 0x000fca0000000000 */
[----:B------:R-:W-:Y:S01]  /*42c0*/  UVIRTCOUNT.DEALLOC.SMPOOL 0x80 ;  /* 0x000000800000784c */ /* 0x000fe20000000000 */
[----:B------:R-:W-:Y:S02]  /*42d0*/  UISETP.NE.AND UP1, UPT, UR46, URZ, UPT ;  /* 0x000000ff2e00728c */ /* 0x000fe4000bf25270 */
[----:B-1----:R-:W-:-:S09]  /*42e0*/  ULEA UR8, UR8, UR4, 0x18 ;  /* 0x0000000408087291 */ /* 0x002fd2000f8ec0ff */
[----:B------:R1:W-:Y:S01]  /*42f0*/  @P0 STS.U8 [UR8+0x1c], R0 ;  /* 0x00001c00ff000988 */ /* 0x0003e20008000008 */
[----:B------:R-:W-:Y:S05]  /*4300*/  BRA.U UP1, `(.L_x_81) ;  /* 0x0000000101a07547 */ /* 0x000fea000b800000 */
[----:B------:R-:W-:Y:S01]  /*4310*/  UIADD3 UR7, UPT, UPT, UR26, 0x120, URZ ;  /* 0x000001201a077890 */ /* 0x000fe2000fffe0ff */
[----:B------:R-:W-:-:S03]  /*4320*/  SHF.L.U32 R2, R9, 0x1f, RZ ;  /* 0x0000001f09027819 */ /* 0x000fc600000006ff */
[----:B------:R-:W-:-:S09]  /*4330*/  ULEA UR4, UR32, UR7, 0x3 ;  /* 0x0000000720047291 */ /* 0x000fd2000f8e18ff */
[----:B------:R-:W2:Y:S02]  /*4340*/  SYNCS.PHASECHK.TRANS64.TRYWAIT P0, [UR4], R2 ;  /* 0x00000002ff0075a7 */ /* 0x000ea40008001104 */
[----:B--2---:R-:W-:Y:S05]  /*4350*/  @!P0 BRA `(.L_x_82) ;  /* 0x0000005400d88947 */ /* 0x004fea0003800000 */
.L_x_188:
        /* <DEDUP_REMOVED lines=9> */
.L_x_190:
        /* <DEDUP_REMOVED lines=9> */
.L_x_192:
[----:B------:R-:W-:-:S04]  /*4480*/  UIADD3 UR4, UPT, UPT, UR4, 0x1, URZ ;  /* 0x0000000104047890 */ /* 0x000fc8000fffe0ff */
[----:B------:R-:W-:-:S04]  /*4490*/  UISETP.NE.AND UP0, UPT, UR4, 0x4, UPT ;  /* 0x000000040400788c */ /* 0x000fc8000bf05270 */
[----:B------:R-:W-:Y:S02]  /*44a0*/  USEL UR5, URZ, 0x1, UP0 ;  /* 0x00000001ff057887 */ /* 0x000fe40008000000 */
[----:B------:R-:W-:-:S04]  /*44b0*/  USEL UR4, UR4, URZ, UP0 ;  /* 0x000000ff04047287 */ /* 0x000fc80008000000 */
[----:B------:R-:W-:Y:S01]  /*44c0*/  ULEA UR4, UR4, UR7, 0x3 ;  /* 0x0000000704047291 */ /* 0x000fe2000f8e18ff */
[----:B------:R-:W-:-:S04]  /*44d0*/  LOP3.LUT R2, R2, UR5, RZ, 0x3c, !PT ;  /* 0x0000000502027c12 */ /* 0x000fc8000f8e3cff */
[----:B------:R-:W-:Y:S01]  /*44e0*/  SHF.L.U32 R2, R2, 0x1f, RZ ;  /* 0x0000001f02027819 */ /* 0x000fe200000006ff */
[----:B-1----:R-:W-:-:S04]  /*44f0*/  IMAD.U32 R0, RZ, RZ, UR4 ;  /* 0x00000004ff007e24 */ /* 0x002fc8000f8e00ff */
[----:B------:R1:W2:Y:S03]  /*4500*/  SYNCS.PHASECHK.TRANS64.TRYWAIT P0, [R0+URZ], R2 ;  /* 0x00000002000075a7 */ /* 0x0002a600080011ff */
[----:B--2---:R-:W-:Y:S05]  /*4510*/  @!P0 NANOSLEEP.SYNCS 0x989680 ;  /* 0x009896800000895d */ /* 0x004fea0003900000 */
[----:B------:R-:W2:Y:S02]  /*4520*/  @!P0 SYNCS.PHASECHK.TRANS64 P0, [R0+URZ], R2 ;  /* 0x00000002000085a7 */ /* 0x000ea400080010ff */
[----:B--2---:R-:W-:Y:S05]  /*4530*/  @P0 BRA `(.L_x_85) ;  /* 0x0000000000200947 */ /* 0x004fea0003800000 */
.L_x_86:
[----:B--2---:R2:W4:Y:S02]  /*4540*/  SYNCS.PHASECHK.TRANS64.TRYWAIT P0, [R0+URZ], R2 ;  /* 0x00000002000075a7 */ /* 0x00452400080011ff */
[----:B----4-:R-:W-:Y:S05]  /*4550*/  @!P0 NANOSLEEP.SYNCS 0x989680 ;  /* 0x009896800000895d */ /* 0x010fea0003900000 */
[----:B------:R-:W4:Y:S02]  /*4560*/  @!P0 SYNCS.PHASECHK.TRANS64 P0, [R0+URZ], R2 ;  /* 0x00000002000085a7 */ /* 0x000f2400080010ff */
[----:B----4-:R-:W-:Y:S05]  /*4570*/  @!P0 BRA `(.L_x_86) ;  /* 0xfffffffc00f08947 */ /* 0x010fea000383ffff */
[----:B------:R-:W-:Y:S05]  /*4580*/  BRA `(.L_x_85) ;  /* 0x00000000000c7947 */ /* 0x000fea0003800000 */
.L_x_81:
[----:B------:R-:W-:-:S04]  /*4590*/  UIADD3 UR4, UPT, UPT, UR26, 0x160, URZ ;  /* 0x000001601a047890 */ /* 0x000fc8000fffe0ff */
[----:B------:R-:W-:-:S09]  /*45a0*/  UPRMT UR4, UR45, 0x654, UR4 ;  /* 0x000006542d047896 */ /* 0x000fd20008000004 */
[----:B------:R-:W-:Y:S03]  /*45b0*/  SYNCS.ARRIVE.TRANS64.RED.A1T0 RZ, [UR4], RZ ;  /* 0x000000ffffff79a7 */ /* 0x000fe60008100404 */
.L_x_85:
[----:B-12---:R-:W-:Y:S01]  /*45c0*/  SHF.L.U32 R2, RZ, 0x1f, RZ ;  /* 0x0000001fff027819 */ /* 0x006fe200000006ff */
[----:B------:R-:W-:Y:S01]  /*45d0*/  UIADD3 UR4, UPT, UPT, UR26, 0x160, URZ ;  /* 0x000001601a047890 */ /* 0x000fe2000fffe0ff */
[----:B------:R-:W-:Y:S02]  /*45e0*/  PLOP3.LUT P0, PT, PT, PT, UP1, 0x80, 0x8 ;  /* 0x000000000008781c */ /* 0x000fe40003f0f018 */
[----:B------:R-:W1:Y:S02]  /*45f0*/  SYNCS.PHASECHK.TRANS64.TRYWAIT P1, [UR26+0x160], R2 ;  /* 0x00016002ff0075a7 */ /* 0x000e64000802111a */
[----:B-1----:R-:W-:Y:S09]  /*4600*/  @!P1 BRA `(.L_x_87) ;  /* 0x0000005400749947 */ /* 0x002ff20003800000 */
.L_x_194:
[----:B------:R-:W-:Y:S01]  /*4610*/  @!UP1 UPRMT UR4, UR45, 0x654, UR4 ;  /* 0x000006542d049896 */ /* 0x000fe20008000004 */
[----:B------:R-:W-:Y:S01]  /*4620*/  UMOV UR5, 0xffff ;  /* 0x0000ffff00057882 */ /* 0x000fe20000000000 */
[----:B------:R-:W-:-:S07]  /*4630*/  UMOV UR6, 0x1 ;  /* 0x0000000100067882 */ /* 0x000fce0000000000 */
[----:B------:R-:W-:Y:S01]  /*4640*/  @!P0 SYNCS.ARRIVE.TRANS64.RED.A1T0 RZ, [UR4], RZ ;  /* 0x000000ffffff89a7 */ /* 0x000fe20008100404 */
[----:B------:R-:W-:Y:S01]  /*4650*/  NOP ;  /* 0x0000000000007918 */ /* 0x000fe20000000000 */
[----:B-1----:R-:W1:Y:S01]  /*4660*/  LDS R0, [UR8+0x14] ;  /* 0x00001408ff007984 */ /* 0x002e620008000800 */
[----:B------:R-:W-:-:S04]  /*4670*/  ULOP3.LUT UR4, UR44, 0xffff, URZ, 0xc0, !UPT ;  /* 0x0000ffff2c047892 */ /* 0x000fc8000f8ec0ff */
[----:B------:R-:W-:-:S04]  /*4680*/  USHF.R.U32.HI UR4, URZ, 0x5, UR4 ;  /* 0x00000005ff047899 */ /* 0x000fc80008011604 */
[----:B------:R-:W-:Y:S02]  /*4690*/  USHF.L.U32 UR5, UR5, UR4, URZ ;  /* 0x0000000405057299 */ /* 0x000fe400080006ff */
[----:B------:R-:W-:-:S04]  /*46a0*/  USHF.L.U32 UR4, UR6, UR4, URZ ;  /* 0x0000000406047299 */ /* 0x000fc800080006ff */
[----:B-1----:R-:W-:-:S04]  /*46b0*/  LOP3.LUT R0, R0, UR5, RZ, 0xc0, !PT ;  /* 0x0000000500007c12 */ /* 0x002fc8000f8ec0ff */
[----:B------:R-:W-:-:S13]  /*46c0*/  ISETP.NE.AND P0, PT, R0, UR5, PT ;  /* 0x0000000500007c0c */ /* 0x000fda000bf05270 */
[----:B------:R-:W-:Y:S05]  /*46d0*/  @P0 BRA `(.L_x_88) ;  /* 0x0000000000580947 */ /* 0x000fea0003800000 */
[----:B------:R-:W1:Y:S02]  /*46e0*/  LDS R0, [UR8+0x18] ;  /* 0x00001808ff007984 */ /* 0x000e640008000800 */
[----:B-1----:R-:W-:-:S04]  /*46f0*/  LOP3.LUT R0, R0, UR4, RZ, 0xc0, !PT ;  /* 0x0000000400007c12 */ /* 0x002fc8000f8ec0ff */
[----:B------:R-:W-:-:S13]  /*4700*/  ISETP.NE.AND P0, PT, R0, UR4, PT ;  /* 0x0000000400007c0c */ /* 0x000fda000bf05270 */
[----:B------:R-:W-:Y:S05]  /*4710*/  @P0 BRA `(.L_x_89) ;  /* 0x00000000003c0947 */ /* 0x000fea0003800000 */
[----:B------:R-:W1:Y:S01]  /*4720*/  S2R R2, SR_LANEID ;  /* 0x0000000000027919 */ /* 0x000e620000000000 */
[----:B------:R-:W-:-:S06]  /*4730*/  ULOP3.LUT UR5, URZ, UR5, URZ, 0x33, !UPT ;  /* 0x00000005ff057292 */ /* 0x000fcc000f8e33ff */
[----:B------:R-:W-:-:S04]  /*4740*/  IMAD.U32 R0, RZ, RZ, UR5 ;  /* 0x00000005ff007e24 */ /* 0x000fc8000f8e00ff */
[----:B------:R2:W4:Y:S02]  /*4750*/  REDUX UR7, R0 ;  /* 0x00000000000773c4 */ /* 0x0005240000000000 */
[----:B------:R1:W-:Y:S01]  /*4760*/  UTCATOMSWS.AND URZ, UR5 ;  /* 0x0000000500ff79e3 */ /* 0x0003e20008000000 */
[----:B--2---:R-:W-:Y:S01]  /*4770*/  LOP3.LUT R0, RZ, UR4, RZ, 0x33, !PT ;  /* 0x00000004ff007c12 */ /* 0x004fe2000f8e33ff */
[----:B------:R-:W-:Y:S02]  /*4780*/  VOTEU.ANY UR4, UPT, PT ;  /* 0x0000000000047886 */ /* 0x000fe400038e0100 */
[----:B------:R-:W-:Y:S02]  /*4790*/  UFLO.U32 UR4, UR4 ;  /* 0x00000004000472bd */ /* 0x000fe400080e0000 */
[----:B------:R-:W2:Y:S04]  /*47a0*/  REDUX UR6, R0 ;  /* 0x00000000000673c4 */ /* 0x000ea80000000000 */
[----:B-1----:R-:W-:-:S02]  /*47b0*/  ISETP.EQ.U32.AND P0, PT, R2, UR4, PT ;  /* 0x0000000402007c0c */ /* 0x002fc4000bf02070 */
[----:B----4-:R-:W-:-:S11]  /*47c0*/  MOV R2, UR7 ;  /* 0x0000000700027c02 */ /* 0x010fd60008000f00 */
[----:B------:R1:W-:Y:S01]  /*47d0*/  @P0 ATOMS.AND RZ, [UR8+0x14], R2 ;  /* 0x00001402ffff098c */ /* 0x0003e2000a800008 */
[----:B--2---:R-:W-:-:S05]  /*47e0*/  IMAD.U32 R0, RZ, RZ, UR6 ;  /* 0x00000006ff007e24 */ /* 0x004fca000f8e00ff */
[----:B------:R1:W-:Y:S01]  /*47f0*/  @P0 ATOMS.AND RZ, [UR8+0x18], R0 ;  /* 0x00001800ffff098c */ /* 0x0003e2000a800008 */
[----:B------:R-:W-:Y:S05]  /*4800*/  BRA `(.L_x_90) ;  /* 0x0000000000147947 */ /* 0x000fea0003800000 */
.L_x_89:
[----:B------:R-:W-:Y:S02]  /*4810*/  MOV R2, 0x4830 ;  /* 0x0000483000027802 */ /* 0x000fe40000000f00 */
[----:B---3-5:R-:W-:Y:S05]  /*4820*/  CALL.REL.NOINC `($__internal_0_$__cuda_sm10x_tcgen05_guardrail_trap_col_being_dealloced_not_returned_by_alloc) ;  /* 0x0000005800547944 */ /* 0x028fea0003c00000 */
[----:B------:R-:W-:Y:S05]  /*4830*/  BRA `(.L_x_90) ;  /* 0x0000000000087947 */ /* 0x000fea0003800000 */
.L_x_88:
[----:B------:R-:W-:Y:S02]  /*4840*/  MOV R2, 0x4860 ;  /* 0x0000486000027802 */ /* 0x000fe40000000f00 */
[----:B---3-5:R-:W-:Y:S05]  /*4850*/  CALL.REL.NOINC `($__internal_2_$__cuda_sm10x_tcgen05_guardrail_trap_unallocated_columns_being_dealloced) ;  /* 0x0000005800607944 */ /* 0x028fea0003c00000 */
.L_x_90:
[----:B------:R-:W-:Y:S01]  /*4860*/  NOP ;  /* 0x0000000000007918 */ /* 0x000fe20000000000 */
[----:B------:R-:W-:Y:S05]  /*4870*/  EXIT ;  /* 0x000000000000794d */ /* 0x000fea0003800000 */
.L_x_61:
[----:B------:R-:W-:-:S09]  /*4880*/  UISETP.NE.OR UP0, UPT, UR13, 0x3, !UP3 ;  /* 0x000000030d00788c */ /* 0x000fd2000df05670 */
[----:B------:R-:W-:Y:S05]  /*4890*/  BRA.U UP0, `(.L_x_91) ;  /* 0x00000011005c7547 */ /* 0x000fea000b800000 */
[----:B------:R-:W1:Y:S01]  /*48a0*/  S2UR UR10, SR_CgaCtaId ;  /* 0x00000000000a79c3 */ /* 0x000e620000008800 */
[----:B------:R-:W2:Y:S01]  /*48b0*/  LDCU UR31, c[0x0][0x370] ;  /* 0x00006e00ff1f77ac */ /* 0x000ea20008000800 */
[----:B------:R-:W-:Y:S02]  /*48c0*/  HFMA2 R13, -RZ, RZ, 0, 0 ;  /* 0x00000000ff0d7431 */ /* 0x000fe400000001ff */
[----:B------:R-:W-:Y:S01]  /*48d0*/  IMAD.MOV.U32 R15, RZ, RZ, 0x1 ;  /* 0x00000001ff0f7424 */ /* 0x000fe200078e00ff */
[----:B------:R-:W-:Y:S01]  /*48e0*/  MOV R7, 0x2000 ;  /* 0x0000200000077802 */ /* 0x000fe20000000f00 */
[----:B------:R-:W2:Y:S01]  /*48f0*/  LDCU.128 UR44, c[0x0][0xb10] ;  /* 0x00016200ff2c77ac */ /* 0x000ea20008000c00 */
[----:B------:R-:W-:Y:S01]  /*4900*/  IMAD.MOV.U32 R14, RZ, RZ, RZ ;  /* 0x000000ffff0e7224 */ /* 0x000fe200078e00ff */
[----:B------:R-:W3:Y:S01]  /*4910*/  LDC.64 R16, c[0x0][0x348] ;  /* 0x0000d200ff107b82 */ /* 0x000ee20000000a00 */
[----:B------:R-:W4:Y:S01]  /*4920*/  LDCU UR30, c[0x0][0x374] ;  /* 0x00006e80ff1e77ac */ /* 0x000f220008000800 */
[----:B------:R-:W1:Y:S06]  /*4930*/  LDCU UR15, c[0x0][0xb0c] ;  /* 0x00016180ff0f77ac */ /* 0x000e6c0008000800 */
[----:B------:R-:W3:Y:S01]  /*4940*/  LDC.64 R2, c[0x0][0x888] ;  /* 0x00022200ff027b82 */ /* 0x000ee20000000a00 */
[----:B------:R-:W3:Y:S01]  /*4950*/  LDCU UR49, c[0x0][0xb20] ;  /* 0x00016400ff3177ac */ /* 0x000ee20008000800 */
[----:B------:R-:W3:Y:S06]  /*4960*/  LDCU UR4, c[0x0][0xb30] ;  /* 0x00016600ff0477ac */ /* 0x000eec0008000800 */
[----:B------:R-:W3:Y:S01]  /*4970*/  LDC.64 R4, c[0x0][0x890] ;  /* 0x00022400ff047b82 */ /* 0x000ee20000000a00 */
[----:B------:R-:W-:Y:S01]  /*4980*/  UMOV UR21, 0x400 ;  /* 0x0000040000157882 */ /* 0x000fe20000000000 */
[----:B--2---:R-:W-:-:S02]  /*4990*/  UIMAD.WIDE.U32 UR6, UR31, UR44, URZ ;  /* 0x0000002c1f0672a5 */ /* 0x004fc4000f8e00ff */
[----:B----4-:R-:W-:Y:S02]  /*49a0*/  UIMAD.WIDE.U32 UR8, UR30, UR47, URZ ;  /* 0x0000002f1e0872a5 */ /* 0x010fe4000f8e00ff */
[----:B-1----:R-:W-:Y:S02]  /*49b0*/  ULEA UR21, UR10, UR21, 0x18 ;  /* 0x000000150a157291 */ /* 0x002fe4000f8ec0ff */
[----:B------:R-:W-:Y:S02]  /*49c0*/  UPLOP3.LUT UP3, UPT, UPT, UPT, UPT, 0x40, 0x4 ;  /* 0x000000000004789c */ /* 0x000fe40003f6e870 */
[----:B------:R-:W-:Y:S02]  /*49d0*/  UIADD3 UR37, UPT, UPT, UR21, 0xa8, URZ ;  /* 0x000000a815257890 */ /* 0x000fe4000fffe0ff */
[----:B------:R-:W-:Y:S02]  /*49e0*/  UIADD3 UR33, UPT, UPT, UR21, 0x90, URZ ;  /* 0x0000009015217890 */ /* 0x000fe4000fffe0ff */
[----:B------:R-:W-:-:S02]  /*49f0*/  UIADD3 UR25, UPT, UPT, UR21, 0x98, URZ ;  /* 0x0000009815197890 */ /* 0x000fc4000fffe0ff */
[----:B------:R-:W-:Y:S01]  /*4a00*/  UIADD3 UR17, UPT, UPT, UR21, 0xa0, URZ ;  /* 0x000000a015117890 */ /* 0x000fe2000fffe0ff */
[----:B------:R-:W-:Y:S01]  /*4a10*/  UMOV UR6, UR7 ;  /* 0x0000000700067c82 */ /* 0x000fe20008000000 */
[----:B------:R-:W-:Y:S01]  /*4a20*/  UMOV UR41, UR9 ;  /* 0x0000000900297c82 */ /* 0x000fe20008000000 */
[----:B------:R-:W-:Y:S02]  /*4a30*/  UISETP.GE.AND UP0, UPT, UR42, 0x1, UPT ;  /* 0x000000012a00788c */ /* 0x000fe4000bf06270 */
[----:B------:R-:W-:Y:S01]  /*4a40*/  UISETP.NE.AND UP4, UPT, UR42, 0x1, UPT ;  /* 0x000000012a00788c */ /* 0x000fe2000bf85270 */
[----:B------:R-:W1:Y:S01]  /*4a50*/  LDCU.64 UR22, c[0x0][0xb28] ;  /* 0x00016500ff1677ac */ /* 0x000e620008000a00 */
[----:B------:R-:W-:Y:S02]  /*4a60*/  UISETP.NE.AND UP6, UPT, UR15, 0x1, UPT ;  /* 0x000000010f00788c */ /* 0x000fe4000bfc5270 */
[----:B------:R-:W-:Y:S02]  /*4a70*/  UISETP.NE.AND UP5, UPT, UR46, 0x1, UPT ;  /* 0x000000012e00788c */ /* 0x000fe4000bfa5270 */
[----:B------:R-:W-:-:S02]  /*4a80*/  UPRMT UR37, UR10, 0x654, UR37 ;  /* 0x000006540a257896 */ /* 0x000fc40008000025 */
[----:B------:R-:W-:Y:S02]  /*4a90*/  USHF.R.U32.HI UR43, URZ, UR45, UR6 ;  /* 0x0000002dff2b7299 */ /* 0x000fe40008011606 */
[----:B------:R-:W-:Y:S02]  /*4aa0*/  UPRMT UR40, UR10, 0x654, UR33 ;  /* 0x000006540a287896 */ /* 0x000fe40008000021 */
[----:B------:R-:W-:Y:S02]  /*4ab0*/  UPRMT UR39, UR10, 0x654, UR25 ;  /* 0x000006540a277896 */ /* 0x000fe40008000019 */
[----:B------:R-:W-:Y:S02]  /*4ac0*/  UPRMT UR38, UR10, 0x654, UR17 ;  /* 0x000006540a267896 */ /* 0x000fe40008000011 */
[----:B---3--:R-:W-:Y:S02]  /*4ad0*/  USHF.R.U32.HI UR41, URZ, UR49, UR41 ;  /* 0x00000031ff297299 */ /* 0x008fe40008011629 */
[----:B------:R-:W-:-:S11]  /*4ae0*/  UISETP.NE.AND UP2, UPT, UR4, 0x1, UPT ;  /* 0x000000010400788c */ /* 0x000fd6000bf45270 */
.L_x_102:
[C---:B------:R-:W-:Y:S02]  /*4af0*/  LEA R12, R14.reuse, UR21, 0x3 ;  /* 0x000000150e0c7c11 */ /* 0x040fe4000f8e18ff */
[----:B------:R-:W-:Y:S02]  /*4b00*/  SHF.L.U32 R0, R13, 0x1f, RZ ;  /* 0x0000001f0d007819 */ /* 0x000fe400000006ff */
[----:B------:R-:W-:Y:S02]  /*4b10*/  LEA R8, R14, UR21, 0x4 ;  /* 0x000000150e087c11 */ /* 0x000fe4000f8e20ff */
[----:B--2---:R-:W2:Y:S02]  /*4b20*/  SYNCS.PHASECHK.TRANS64.TRYWAIT P0, [R12+URZ+0xe0], R0 ;  /* 0x0000e0000c0075a7 */ /* 0x004ea400080011ff */
[----:B--2---:R-:W-:Y:S05]  /*4b30*/  @!P0 BRA `(.L_x_92) ;  /* 0x0000005000408947 */ /* 0x004fea0003800000 */
.L_x_195:
[----:B------:R-:W3:Y:S01]  /*4b40*/  LDS.128 R8, [R8+0x170] ;  /* 0x0001700008087984 */ /* 0x000ee20000000c00 */
[----:B------:R-:W-:Y:S01]  /*4b50*/  UISETP.GE.AND UP0, UPT, UR42, 0x1, UPT ;  /* 0x000000012a00788c */ /* 0x000fe2000bf06270 */
[----:B------:R-:W-:Y:S01]  /*4b60*/  @!PT LDS RZ, [RZ] ;  /* 0x00000000fffff984 */ /* 0x000fe20000000800 */
[----:B------:R-:W-:Y:S01]  /*4b70*/  @!PT LDS RZ, [RZ] ;  /* 0x00000000fffff984 */ /* 0x000fe20000000800 */
[----:B------:R-:W-:Y:S01]  /*4b80*/  @!PT LDS RZ, [RZ] ;  /* 0x00000000fffff984 */ /* 0x000fe20000000800 */
[----:B------:R-:W-:Y:S01]  /*4b90*/  @!PT LDS RZ, [RZ] ;  /* 0x00000000fffff984 */ /* 0x000fe20000000800 */
[----:B------:R4:W-:Y:S06]  /*4ba0*/  MEMBAR.ALL.CTA ;  /* 0x0000000000007992 */ /* 0x0009ec0000008000 */
[----:B----4-:R-:W4:Y:S01]  /*4bb0*/  FENCE.VIEW.ASYNC.S ;  /* 0x00000000000073c6 */ /* 0x010f220000000000 */
[----:B---3--:R-:W-:Y:S11]  /*4bc0*/  LOP3.LUT P0, RZ, R10, 0x1, RZ, 0xc0, !PT ;  /* 0x000000010aff7812 */ /* 0x008ff6000780c0ff */
[----:B------:R-:W-:Y:S02]  /*4bd0*/  @!UPT UIADD3 URZ, UPT, UPT, URZ, URZ, URZ ;  /* 0x000000fffffff290 */ /* 0x000fe4000fffe0ff */
[----:B----4-:R-:W-:Y:S01]  /*4be0*/  VOTEU.ANY UP1, P0 ;  /* 0x0000000000ff7886 */ /* 0x010fe20000020100 */
[----:B------:R-:W-:Y:S11]  /*4bf0*/  PLOP3.LUT P0, PT, PT, PT, UP1, 0x80, 0x8 ;  /* 0x000000000008781c */ /* 0x000ff60003f0f018 */
[----:B------:R-:W-:Y:S02]  /*4c00*/  @!UPT UIADD3 URZ, UPT, UPT, URZ, URZ, URZ ;  /* 0x000000fffffff290 */ /* 0x000fe4000fffe0ff */
[----:B--2---:R-:W-:Y:S02]  /*4c10*/  @P0 SHF.R.U32.HI R0, RZ, 0x10, R9 ;  /* 0x00000010ff000819 */ /* 0x004fe40000011609 */
[----:B------:R-:W-:Y:S02]  /*4c20*/  @P0 MOV R6, R8 ;  /* 0x0000000800060202 */ /* 0x000fe40000000f00 */
[----:B------:R-:W-:Y:S01]  /*4c30*/  @P0 R2UR UR4, R0 ;  /* 0x00000000000402ca */ /* 0x000fe200000e0000 */
[----:B------:R-:W-:Y:S01]  /*4c40*/  VIADD R0, R12, 0xf0 ;  /* 0x000000f00c007836 */ /* 0x000fe20000000000 */
[----:B------:R-:W-:Y:S02]  /*4c50*/  @P0 LOP3.LUT R8, R9, 0xffff, RZ, 0xc0, !PT ;  /* 0x0000ffff09080812 */ /* 0x000fe400078ec0ff */
[----:B------:R-:W-:Y:S02]  /*4c60*/  @P0 R2UR UR6, R6 ;  /* 0x00000000060602ca */ /* 0x000fe400000e0000 */
[----:B------:R-:W-:Y:S02]  /*4c70*/  PRMT R0, RZ, 0x654, R0 ;  /* 0x00000654ff007816 */ /* 0x000fe40000000000 */
[----:B------:R-:W-:Y:S02]  /*4c80*/  @P0 R2UR UR5, R8 ;  /* 0x00000000080502ca */ /* 0x000fe400000e0000 */
[----:B------:R2:W-:Y:S03]  /*4c90*/  SYNCS.ARRIVE.TRANS64.RED.A1T0 RZ, [R0+URZ], RZ ;  /* 0x000000ff00ff79a7 */ /* 0x0005e600081004ff */
[----:B------:R-:W-:Y:S04]  /*4ca0*/  @UP1 UMOV UR29, UR4 ;  /* 0x00000004001d1c82 */ /* 0x000fe80008000000 */
[----:B------:R-:W-:Y:S04]  /*4cb0*/  @UP1 UMOV UR14, UR6 ;  /* 0x00000006000e1c82 */ /* 0x000fe80008000000 */
[----:B------:R-:W-:Y:S01]  /*4cc0*/  @UP1 UMOV UR13, UR5 ;  /* 0x00000005000d1c82 */ /* 0x000fe20008000000 */
[----:B------:R-:W-:Y:S05]  /*4cd0*/  BRA.U !UP0, `(.L_x_93) ;  /* 0x0000000108a47547 */ /* 0x000fea000b800000 */
[----:B------:R-:W-:Y:S02]  /*4ce0*/  UIMAD.WIDE.U32 UR18, UR13, UR47, URZ ;  /* 0x0000002f0d1272a5 */ /* 0x000fe4000f8e00ff */
[----:B------:R-:W-:Y:S02]  /*4cf0*/  UIMAD.WIDE.U32 UR26, UR14, UR44, URZ ;  /* 0x0000002c0e1a72a5 */ /* 0x000fe4000f8e00ff */
[----:B------:R-:W-:Y:S02]  /*4d00*/  USEL UR4, UR30, UR41, !UP5 ;  /* 0x000000291e047287 */ /* 0x000fe4000e800000 */
[----:B------:R-:W-:Y:S02]  /*4d10*/  USEL UR7, UR31, UR43, !UP6 ;  /* 0x0000002b1f077287 */ /* 0x000fe4000f000000 */
[----:B-1----:R-:W-:Y:S02]  /*4d20*/  UIMAD.WIDE.U32 UR8, UR4, UR22, URZ ;  /* 0x00000016040872a5 */ /* 0x002fe4000f8e00ff */
[----:B------:R-:W-:Y:S01]  /*4d30*/  UIMAD.WIDE.U32 UR10, UR7, UR22, URZ ;  /* 0x00000016070a72a5 */ /* 0x000fe2000f8e00ff */
[----:B------:R-:W-:Y:S02]  /*4d40*/  UMOV UR5, UR19 ;  /* 0x0000001300057c82 */ /* 0x000fe40008000000 */
[----:B------:R-:W-:Y:S03]  /*4d50*/  USHF.R.U32.HI UR6, URZ, UR49, UR5 ;  /* 0x00000031ff067299 */ /* 0x000fe60008011605 */
[----:B------:R-:W-:Y:S01]  /*4d60*/  UMOV UR5, UR27 ;  /* 0x0000001b00057c82 */ /* 0x000fe20008000000 */
[----:B------:R-:W-:Y:S02]  /*4d70*/  USEL UR6, UR13, UR6, !UP5 ;  /* 0x000000060d067287 */ /* 0x000fe4000e800000 */
[----:B------:R-:W-:Y:S03]  /*4d80*/  USHF.R.U32.HI UR12, URZ, UR45, UR5 ;  /* 0x0000002dff0c7299 */ /* 0x000fe60008011605 */
[----:B------:R-:W-:Y:S02]  /*4d90*/  UMOV UR5, UR9 ;  /* 0x0000000900057c82 */ /* 0x000fe40008000000 */
[----:B------:R-:W-:Y:S03]  /*4da0*/  @UP4 USHF.R.U32.HI UR4, URZ, UR23, UR5 ;  /* 0x00000017ff044299 */ /* 0x000fe60008011605 */
[----:B------:R-:W-:Y:S01]  /*4db0*/  UMOV UR5, UR11 ;  /* 0x0000000b00057c82 */ /* 0x000fe20008000000 */
[----:B------:R-:W-:Y:S02]  /*4dc0*/  UIMAD UR4, UR42, UR4, URZ ;  /* 0x000000042a0472a4 */ /* 0x000fe4000f8e02ff */
[----:B------:R-:W-:Y:S02]  /*4dd0*/  @UP4 USHF.R.U32.HI UR7, URZ, UR23, UR5 ;  /* 0x00000017ff074299 */ /* 0x000fe40008011605 */
[----:B------:R-:W-:Y:S02]  /*4de0*/  UIMAD.WIDE.U32 UR10, UR6, UR22, URZ ;  /* 0x00000016060a72a5 */ /* 0x000fe4000f8e00ff */
[----:B------:R-:W-:Y:S02]  /*4df0*/  USEL UR5, UR14, UR12, !UP6 ;  /* 0x0000000c0e057287 */ /* 0x000fe4000f000000 */
[----:B------:R-:W-:Y:S02]  /*4e00*/  UIMAD UR8, UR42, UR7, URZ ;  /* 0x000000072a0872a4 */ /* 0x000fe4000f8e02ff */
[----:B------:R-:W-:Y:S03]  /*4e10*/  UISETP.GE.AND UP0, UPT, UR6, UR4, UPT ;  /* 0x000000040600728c */ /* 0x000fe6000bf06270 */
[----:B------:R-:W-:Y:S01]  /*4e20*/  UMOV UR4, UR11 ;  /* 0x0000000b00047c82 */ /* 0x000fe20008000000 */
[----:B------:R-:W-:Y:S02]  /*4e30*/  UISETP.GE.OR UP0, UPT, UR5, UR8, UP0 ;  /* 0x000000080500728c */ /* 0x000fe40008706670 */
[----:B------:R-:W-:Y:S02]  /*4e40*/  USHF.R.U32.HI UR4, URZ, UR23, UR4 ;  /* 0x00000017ff047299 */ /* 0x000fe40008011604 */
[----:B------:R-:W-:Y:S02]  /*4e50*/  UIMAD.WIDE.U32 UR8, UR5, UR22, URZ ;  /* 0x00000016050872a5 */ /* 0x000fe4000f8e00ff */
[----:B------:R-:W-:Y:S04]  /*4e60*/  USEL UR10, UR6, UR4, !UP4 ;  /* 0x00000004060a7287 */ /* 0x000fe8000e000000 */
[----:B------:R-:W-:Y:S01]  /*4e70*/  UIADD3 UR11, UPT, UPT, -UR10, URZ, URZ ;  /* 0x000000ff0a0b7290 */ /* 0x000fe2000fffe1ff */
[----:B------:R-:W-:Y:S02]  /*4e80*/  @!UP0 UMOV UR4, UR9 ;  /* 0x0000000900048c82 */ /* 0x000fe40008000000 */
[----:B------:R-:W-:Y:S02]  /*4e90*/  @!UP0 USHF.R.U32.HI UR4, URZ, UR23, UR4 ;  /* 0x00000017ff048299 */ /* 0x000fe40008011604 */
[----:B------:R-:W-:Y:S02]  /*4ea0*/  UIMAD UR8, UR42, UR11, UR6 ;  /* 0x0000000b2a0872a4 */ /* 0x000fe4000f8e0206 */
[----:B------:R-:W-:Y:S04]  /*4eb0*/  @!UP0 USEL UR4, UR5, UR4, !UP4 ;  /* 0x0000000405048287 */ /* 0x000fe8000e000000 */
[----:B------:R-:W-:Y:S02]  /*4ec0*/  @!UP0 UIMAD UR8, UR7, UR8, UR4 ;  /* 0x00000008070882a4 */ /* 0x000fe4000f8e0204 */
[----:B------:R-:W-:Y:S02]  /*4ed0*/  @!UP0 UIADD3 UR9, UPT, UPT, UR10, -UR4, URZ ;  /* 0x800000040a098290 */ /* 0x000fe4000fffe0ff */
[----:B------:R-:W-:Y:S02]  /*4ee0*/  UIADD3 UR4, UPT, UPT, -UR5, URZ, URZ ;  /* 0x000000ff05047290 */ /* 0x000fe4000fffe1ff */
[----:B------:R-:W-:Y:S02]  /*4ef0*/  UIADD3 UR7, UPT, UPT, -UR6, URZ, URZ ;  /* 0x000000ff06077290 */ /* 0x000fe4000fffe1ff */
[----:B------:R-:W-:Y:S02]  /*4f00*/  @!UP0 UIMAD UR6, UR9, UR42, UR5 ;  /* 0x0000002a090682a4 */ /* 0x000fe4000f8e0205 */
[----:B------:R-:W-:Y:S02]  /*4f10*/  UIMAD UR14, UR15, UR4, UR14 ;  /* 0x000000040f0e72a4 */ /* 0x000fe4000f8e020e */
[----:B------:R-:W-:Y:S01]  /*4f20*/  UIMAD UR13, UR46, UR7, UR13 ;  /* 0x000000072e0d72a4 */ /* 0x000fe2000f8e020d */
[----:B------:R-:W-:Y:S02]  /*4f30*/  @!UP0 UMOV UR5, UR8 ;  /* 0x0000000800058c82 */ /* 0x000fe40008000000 */
[----:B------:R-:W-:Y:S02]  /*4f40*/  UIMAD UR14, UR5, UR15, UR14 ;  /* 0x0000000f050e72a4 */ /* 0x000fe4000f8e020e */
[----:B------:R-:W-:Y:S11]  /*4f50*/  UIMAD UR13, UR6, UR46, UR13 ;  /* 0x0000002e060d72a4 */ /* 0x000ff6000f8e020d */
[----:B------:R-:W-:Y:S01]  /*4f60*/  @!UPT UIADD3 URZ, UPT, UPT, URZ, URZ, URZ ;  /* 0x000000fffffff290 */ /* 0x000fe2000fffe0ff */
.L_x_93:
[----:B------:R-:W3:Y:S01]  /*4f70*/  @!UP2 LDCU.128 UR8, c[0x0][0xb10] ;  /* 0x00016200ff08a7ac */ /* 0x000ee20008000c00 */
[C---:B------:R-:W-:Y:S02]  /*4f80*/  ISETP.NE.U32.AND P1, PT, R4.reuse, RZ, PT ;  /* 0x000000ff0400720c */ /* 0x040fe40003f25070 */
[----:B------:R-:W-:Y:S02]  /*4f90*/  ISETP.NE.U32.AND P0, PT, R4, RZ, PT ;  /* 0x000000ff0400720c */ /* 0x000fe40003f05070 */
[C---:B------:R-:W-:Y:S02]  /*4fa0*/  ISETP.NE.AND.EX P1, PT, R5.reuse, RZ, PT, P1 ;  /* 0x000000ff0500720c */ /* 0x040fe40003f25310 */
[----:B------:R-:W-:Y:S01]  /*4fb0*/  ISETP.NE.AND.EX P0, PT, R5, RZ, PT, P0 ;  /* 0x000000ff0500720c */ /* 0x000fe20003f05300 */
[----:B------:R-:W4:Y:S01]  /*4fc0*/  @!UP2 LDCU UR5, c[0x0][0xb0c] ;  /* 0x00016180ff05a7ac */ /* 0x000f220008000800 */
[----:B------:R-:W-:Y:S01]  /*4fd0*/  SHF.L.U32 R9, R15, 0x1f, RZ ;  /* 0x0000001f0f097819 */ /* 0x000fe200000006ff */
[----:B------:R-:W-:Y:S02]  /*4fe0*/  USHF.L.U32 UR35, UR16, 0x7, URZ ;  /* 0x0000000710237899 */ /* 0x000fe400080006ff */
[----:B------:R-:W-:Y:S02]  /*4ff0*/  USHF.L.U32 UR34, UR20, 0x6, URZ ;  /* 0x0000000614227899 */ /* 0x000fe400080006ff */
[----:B---3--:R-:W-:Y:S07]  /*5000*/  UIMAD.WIDE.U32 UR6, UR14, UR8, URZ ;  /* 0x000000080e0672a5 */ /* 0x008fee000f8e00ff */
[----:B------:R-:W-:Y:S01]  /*5010*/  @!UP2 UMOV UR4, UR7 ;  /* 0x000000070004ac82 */ /* 0x000fe20008000000 */
[----:B----4-:R-:W-:Y:S02]  /*5020*/  @!UP2 UISETP.NE.AND UP0, UPT, UR5, 0x1, UPT ;  /* 0x000000010500a88c */ /* 0x010fe4000bf05270 */
[----:B------:R-:W-:Y:S02]  /*5030*/  @!UP2 USHF.R.U32.HI UR4, URZ, UR9, UR4 ;  /* 0x00000009ff04a299 */ /* 0x000fe40008011604 */
[----:B------:R-:W-:Y:S02]  /*5040*/  UIMAD.WIDE.U32 UR6, UR13, UR11, URZ ;  /* 0x0000000b0d0672a5 */ /* 0x000fe4000f8e00ff */
[----:B------:R-:W-:Y:S02]  /*5050*/  @!UP2 USEL UR8, UR14, UR4, !UP0 ;  /* 0x000000040e08a287 */ /* 0x000fe4000c000000 */
[----:B------:R-:W-:Y:S03]  /*5060*/  @!UP2 UISETP.NE.AND UP0, UPT, UR10, 0x1, UPT ;  /* 0x000000010a00a88c */ /* 0x000fe6000bf05270 */
[----:B------:R-:W-:Y:S02]  /*5070*/  @!UP2 UMOV UR6, UR7 ;  /* 0x000000070006ac82 */ /* 0x000fe40008000000 */
[----:B------:R-:W3:Y:S02]  /*5080*/  @!UP2 LDCU UR4, c[0x0][0xb20] ;  /* 0x00016400ff04a7ac */ /* 0x000ee40008000800 */
[----:B---3--:R-:W-:Y:S04]  /*5090*/  @!UP2 USHF.R.U32.HI UR6, URZ, UR4, UR6 ;  /* 0x00000004ff06a299 */ /* 0x008fe80008011606 */
[----:B------:R-:W-:Y:S04]  /*50a0*/  @!UP2 USEL UR6, UR13, UR6, !UP0 ;  /* 0x000000060d06a287 */ /* 0x000fe8000c000000 */
[----:B------:R-:W-:Y:S02]  /*50b0*/  @!UP2 UIADD3 UR4, UPT, UPT, -UR8, UR6, URZ ;  /* 0x000000060804a290 */ /* 0x000fe4000fffe1ff */
[----:B------:R-:W-:Y:S02]  /*50c0*/  @!UP2 UIADD3 UR6, UPT, UPT, UR8, -UR6, URZ ;  /* 0x800000060806a290 */ /* 0x000fe4000fffe0ff */
[----:B------:R-:W-:Y:S02]  /*50d0*/  @!UP2 UIMAD UR14, UR4, UR5, UR14 ;  /* 0x00000005040ea2a4 */ /* 0x000fe4000f8e020e */
[----:B------:R-:W-:Y:S01]  /*50e0*/  @!UP2 UIMAD UR13, UR6, UR10, UR13 ;  /* 0x0000000a060da2a4 */ /* 0x000fe2000f8e020d */
[----:B------:R-:W-:Y:S11]  /*50f0*/  BRA.U UP3, `(.L_x_94) ;  /* 0x0000000103107547 */ /* 0x000ff6000b800000 */
[----:B------:R-:W-:Y:S04]  /*5100*/  MOV R6, UR48 ;  /* 0x0000003000067c02 */ /* 0x000fe80008000f00 */
[----:B------:R-:W-:Y:S04]  /*5110*/  SHF.L.U32 R6, R6, 0x1f, RZ ;  /* 0x0000001f06067819 */ /* 0x000fe800000006ff */
[----:B------:R-:W3:Y:S02]  /*5120*/  SYNCS.PHASECHK.TRANS64.TRYWAIT P2, [UR21+0xd8], R6 ;  /* 0x0000d806ff0075a7 */ /* 0x000ee40008041115 */
[----:B---3--:R-:W-:Y:S05]  /*5130*/  @!P2 BRA `(.L_x_95) ;  /* 0x0000004800d4a947 */ /* 0x008fea0003800000 */
.L_x_94:
[----:B------:R-:W-:Y:S05]  /*5140*/  @!P1 BRA `(.L_x_96) ;  /* 0x0000000000309947 */ /* 0x000fea0003800000 */
[----:B------:R-:W-:Y:S01]  /*5150*/  ISETP.NE.U32.AND P1, PT, R2, RZ, PT ;  /* 0x000000ff0200720c */ /* 0x000fe20003f25070 */
[----:B------:R-:W3:Y:S01]  /*5160*/  LDCU.64 UR4, c[0x0][0x358] ;  /* 0x00006b00ff0477ac */ /* 0x000ee20008000a00 */
[----:B------:R-:W-:Y:S02]  /*5170*/  IMAD.MOV.U32 R52, RZ, RZ, 0x1 ;  /* 0x00000001ff347424 */ /* 0x000fe400078e00ff */
[----:B------:R-:W-:Y:S11]  /*5180*/  ISETP.NE.AND.EX P1, PT, R3, RZ, PT, P1 ;  /* 0x000000ff0300720c */ /* 0x000ff60003f25310 */
[----:B------:R-:W-:Y:S02]  /*5190*/  @!UPT UIADD3 URZ, UPT, UPT, URZ, URZ, URZ ;  /* 0x000000fffffff290 */ /* 0x000fe4000fffe0ff */
[----:B------:R-:W4:Y:S01]  /*51a0*/  @P1 LDC.64 R10, c[0x0][0x888] ;  /* 0x00022200ff0a1b82 */ /* 0x000f220000000a00 */
[----:B--2---:R-:W-:Y:S04]  /*51b0*/  @P1 IMAD R0, R4, UR36, RZ ;  /* 0x0000002404001c24 */ /* 0x004fe8000f8e02ff */
[----:B----4-:R-:W-:Y:S04]  /*51c0*/  @P1 IMAD.WIDE R10, R0, 0x4, R10 ;  /* 0x00000004000a1825 */ /* 0x010fe800078e020a */
[----:B------:R-:W-:Y:S01]  /*51d0*/  HFMA2 R0, -RZ, RZ, 0, 5.9604644775390625e-08 ;  /* 0x00000001ff007431 */ /* 0x000fe200000001ff */
[----:B---3-5:R3:W5:Y:S04]  /*51e0*/  @P1 LDG.E R27, desc[UR4][R10.64] ;  /* 0x000000040a1b1981 */ /* 0x028768000c1e1900 */
[----:B------:R-:W-:Y:S01]  /*51f0*/  @!P1 PRMT R52, R0, 0x7610, R52 ;  /* 0x0000761000349816 */ /* 0x000fe20000000034 */
[----:B---3--:R-:W4:Y:S06]  /*5200*/  @!P1 LDC R27, c[0x0][0x880] ;  /* 0x00022000ff1b9b82 */ /* 0x008f2c0000000800 */
.L_x_96:
[----:B----45:R-:W-:Y:S01]  /*5210*/  @!P0 FSETP.EQ.AND P1, PT, R27, RZ, PT ;  /* 0x000000ff1b00820b */ /* 0x030fe20003f22000 */
[----:B------:R-:W-:Y:S01]  /*5220*/  @!UPT UIADD3 URZ, UPT, UPT, URZ, URZ, URZ ;  /* 0x000000fffffff290 */ /* 0x000fe2000fffe0ff */
[----:B------:R-:W-:Y:S11]  /*5230*/  @!P0 BRA `(.L_x_97) ;  /* 0x0000000000188947 */ /* 0x000ff60003800000 */
[----:B------:R-:W-:Y:S02]  /*5240*/  LOP3.LUT P0, RZ, R52, 0xff, RZ, 0xc0, !PT ;  /* 0x000000ff34ff7812 */ /* 0x000fe4000780c0ff */
[----:B------:R-:W-:Y:S04]  /*5250*/  ISETP.NE.U32.AND P1, PT, R2, RZ, PT ;  /* 0x000000ff0200720c */ /* 0x000fe80003f25070 */
[----:B------:R-:W-:Y:S04]  /*5260*/  ISETP.NE.AND.EX P1, PT, R3, RZ, PT, P1 ;  /* 0x000000ff0300720c */ /* 0x000fe80003f25310 */
[----:B------:R-:W-:Y:S03]  /*5270*/  PLOP3.LUT P1, PT, P1, PT, PT, 0x8, 0x80 ;  /* 0x000000000080781c */ /* 0x000fe60000f2e170 */
[----:B------:R-:W-:Y:S11]  /*5280*/  @P0 FSETP.EQ.AND P1, PT, R27, RZ, PT ;  /* 0x000000ff1b00020b */ /* 0x000ff60003f22000 */
[----:B------:R-:W-:Y:S02]  /*5290*/  @!UPT UIADD3 URZ, UPT, UPT, URZ, URZ, URZ ;  /* 0x000000fffffff290 */ /* 0x000fe4000fffe0ff */
.L_x_97:
[----:B------:R-:W3:Y:S01]  /*52a0*/  SYNCS.PHASECHK.TRANS64.TRYWAIT P2, [UR21+0xb0], R9 ;  /* 0x0000b009ff0075a7 */ /* 0x000ee20008041115 */
[----:B------:R-:W-:Y:S04]  /*52b0*/  ELECT P0, URZ, PT ;  /* 0x0000000000ff782f */ /* 0x000fe80003800000 */
[----:B------:R-:W-:Y:S11]  /*52c0*/  PLOP3.LUT P1, PT, P1, P0, PT, 0xf2, 0x2f ;  /* 0x00000000002f781c */ /* 0x000ff60000f21e72 */
[----:B------:R-:W-:Y:S02]  /*52d0*/  @!UPT UIADD3 URZ, UPT, UPT, URZ, URZ, URZ ;  /* 0x000000fffffff290 */ /* 0x000fe4000fffe0ff */
[----:B------:R-:W-:Y:S05]  /*52e0*/  @!P1 IADD3 R8, P0, PT, R16, 0x580, RZ ;  /* 0x0000058010089810 */ /* 0x000fea0007f1e0ff */
[----:B--2---:R-:W-:Y:S01]  /*52f0*/  @!P1 IMAD.X R6, RZ, RZ, R17, P0 ;  /* 0x000000ffff069224 */ /* 0x004fe200000e0611 */
[----:B---3--:R-:W-:Y:S07]  /*5300*/  @!P2 BRA `(.L_x_98) ;  /* 0x000000480078a947 */ /* 0x008fee0003800000 */
.L_x_198:
[----:B------:R-:W-:Y:S01]  /*5310*/  @!P1 R2UR UR5, R8 ;  /* 0x00000000080592ca */ /* 0x000fe200000e0000 */
[----:B------:R-:W-:Y:S01]  /*5320*/  VOTEU.ALL UP0, P1 ;  /* 0x0000000000ff7886 */ /* 0x000fe20000800000 */
[----:B------:R-:W-:Y:S01]  /*5330*/  @!P1 R2UR UR4, R6 ;  /* 0x00000000060492ca */ /* 0x000fe200000e0000 */
[----:B--2---:R-:W-:Y:S01]  /*5340*/  @!P1 IMAD.MOV.U32 R0, RZ, RZ, 0x2000 ;  /* 0x00002000ff009424 */ /* 0x004fe200078e00ff */
[----:B------:R-:W-:Y:S01]  /*5350*/  UMOV UR6, 0x0 ;  /* 0x0000000000067882 */ /* 0x000fe20000000000 */
[----:B------:R-:W-:Y:S01]  /*5360*/  UMOV UR7, 0x10000000 ;  /* 0x1000000000077882 */ /* 0x000fe20000000000 */
[----:B------:R-:W-:Y:S01]  /*5370*/  @!UP0 UIADD3 UR32, UPT, UPT, UR21, 0x200, URZ ;  /* 0x0000020015208890 */ /* 0x000fe2000fffe0ff */
[----:B------:R-:W-:Y:S01]  /*5380*/  @!P1 IADD3 R8, P0, PT, R16, 0x580, RZ ;  /* 0x0000058010089810 */ /* 0x000fe20007f1e0ff */
[----:B------:R-:W-:Y:S04]  /*5390*/  VOTEU.ALL UP0, P1 ;  /* 0x0000000000ff7886 */ /* 0x000fe80000800000 */
[----:B------:R-:W-:Y:S02]  /*53a0*/  @!P1 IMAD.X R6, RZ, RZ, R17, P0 ;  /* 0x000000ffff069224 */ /* 0x000fe400000e0611 */
[----:B------:R-:W-:Y:S02]  /*53b0*/  IMAD.U32 R10, RZ, RZ, UR5 ;  /* 0x00000005ff0a7e24 */ /* 0x000fe4000f8e00ff */
[----:B------:R-:W-:Y:S03]  /*53c0*/  IMAD.U32 R11, RZ, RZ, UR4 ;  /* 0x00000004ff0b7e24 */ /* 0x000fe6000f8e00ff */
[----:B------:R-:W-:Y:S02]  /*53d0*/  @!P1 R2UR UR4, R10 ;  /* 0x000000000a0492ca */ /* 0x000fe400000e0000 */
[----:B------:R-:W-:Y:S11]  /*53e0*/  @!P1 R2UR UR5, R11 ;  /* 0x000000000b0592ca */ /* 0x000ff600000e0000 */
[----:B------:R-:W-:Y:S02]  /*53f0*/  @!UPT UIADD3 URZ, UPT, UPT, URZ, URZ, URZ ;  /* 0x000000fffffff290 */ /* 0x000fe4000fffe0ff */
[----:B------:R2:W-:Y:S01]  /*5400*/  @!UP0 UTMALDG.3D [UR32], [UR4], desc[UR6] ;  /* 0x00000620040085b4 */ /* 0x0005e20008011000 */
[----:B------:R2:W-:Y:S01]  /*5410*/  @!P1 SYNCS.ARRIVE.TRANS64.RED.A0TR RZ, [UR21+0x90], R0 ;  /* 0x00009000ffff99a7 */ /* 0x0005e20008300415 */
[----:B------:R-:W-:Y:S01]  /*5420*/  SYNCS.ARRIVE.TRANS64.RED.A1T0 RZ, [UR40], RZ ;  /* 0x000000ffffff79a7 */ /* 0x000fe20008100428 */
[----:B------:R-:W3:Y:S02]  /*5430*/  SYNCS.PHASECHK.TRANS64.TRYWAIT P2, [UR21+0xb8], R9 ;  /* 0x0000b809ff0075a7 */ /* 0x000ee40008041115 */
[----:B--23--:R-:W-:Y:S05]  /*5440*/  @!P2 BRA `(.L_x_99) ;  /* 0x000000480040a947 */ /* 0x00cfea0003800000 */
.L_x_200:
        /* <DEDUP_REMOVED lines=8> */
[----:B------:R-:W-:Y:S01]  /*54d0*/  @!UP0 UIADD3 UR24, UPT, UPT, UR21, 0x2200, URZ ;  /* 0x0000220015188890 */ /* 0x000fe2000fffe0ff */
[----:B------:R-:W-:Y:S01]  /*54e0*/  VOTEU.ALL UP0, P1 ;  /* 0x0000000000ff7886 */ /* 0x000fe20000800000 */
[----:B------:R-:W-:Y:S01]  /*54f0*/  UMOV UR27, UR35 ;  /* 0x00000023001b7c82 */ /* 0x000fe20008000000 */
[----:B------:R-:W-:Y:S02]  /*5500*/  UMOV UR28, UR36 ;  /* 0x00000024001c7c82 */ /* 0x000fe40008000000 */
[----:B------:R-:W-:Y:S02]  /*5510*/  IMAD.U32 R10, RZ, RZ, UR5 ;  /* 0x00000005ff0a7e24 */ /* 0x000fe4000f8e00ff */
[----:B------:R-:W-:Y:S02]  /*5520*/  IMAD.U32 R11, RZ, RZ, UR4 ;  /* 0x00000004ff0b7e24 */ /* 0x000fe4000f8e00ff */
[----:B------:R-:W-:Y:S01]  /*5530*/  @!P1 IMAD.X R6, RZ, RZ, R17, P0 ;  /* 0x000000ffff069224 */ /* 0x000fe200000e0611 */
        /* <DEDUP_REMOVED lines=8> */
.L_x_202:
[----:B------:R-:W-:Y:S01]  /*55c0*/  @!P1 R2UR UR5, R8 ;  /* 0x00000000080592ca */ /* 0x000fe200000e0000 */
[----:B------:R-:W-:Y:S01]  /*55d0*/  VOTEU.ALL UP0, P1 ;  /* 0x0000000000ff7886 */ /* 0x000fe20000800000 */
[----:B------:R-:W-:Y:S01]  /*55e0*/  @!P1 R2UR UR4, R6 ;  /* 0x00000000060492ca */ /* 0x000fe200000e0000 */
[----:B--2---:R-:W-:Y:S01]  /*55f0*/  @!P1 IMAD.MOV.U32 R0, RZ, RZ, 0x2000 ;  /* 0x00002000ff009424 */ /* 0x004fe200078e00ff */
[----:B------:R-:W-:Y:S01]  /*5600*/  UMOV UR6, 0x0 ;  /* 0x0000000000067882 */ /* 0x000fe20000000000 */
[----:B------:R-:W-:Y:S01]  /*5610*/  UMOV UR7, 0x10000000 ;  /* 0x1000000000077882 */ /* 0x000fe20000000000 */
[----:B------:R-:W-:Y:S01]  /*5620*/  @!UP0 UIADD3 UR18, UPT, UPT, UR34, 0x20, URZ ;  /* 0x0000002022128890 */ /* 0x000fe2000fffe0ff */
[----:B------:R-:W-:Y:S01]  /*5630*/  VIADD R14, R14, 0x1 ;  /* 0x000000010e0e7836 */ /* 0x000fe20000000000 */
[----:B------:R-:W-:Y:S01]  /*5640*/  @!UP0 UIADD3 UR16, UPT, UPT, UR21, 0x4200, URZ ;  /* 0x0000420015108890 */ /* 0x000fe2000fffe0ff */
[----:B------:R-:W-:Y:S01]  /*5650*/  VOTEU.ALL UP0, P1 ;  /* 0x0000000000ff7886 */ /* 0x000fe20000800000 */
[----:B------:R-:W-:Y:S01]  /*5660*/  UMOV UR19, UR35 ;  /* 0x0000002300137c82 */ /* 0x000fe20008000000 */
[----:B------:R-:W-:Y:S02]  /*5670*/  UMOV UR20, UR36 ;  /* 0x0000002400147c82 */ /* 0x000fe40008000000 */
        /* <DEDUP_REMOVED lines=10> */
.L_x_204:
[----:B------:R-:W-:Y:S01]  /*5720*/  @!P1 IADD3 R6, P0, PT, R16, 0x580, RZ ;  /* 0x0000058010069810 */ /* 0x000fe20007f1e0ff */
[----:B------:R-:W-:Y:S01]  /*5730*/  VOTEU.ALL UP0, P1 ;  /* 0x0000000000ff7886 */ /* 0x000fe20000800000 */
[----:B------:R-:W-:Y:S01]  /*5740*/  UMOV UR6, 0x0 ;  /* 0x0000000000067882 */ /* 0x000fe20000000000 */
[----:B------:R-:W-:Y:S01]  /*5750*/  UMOV UR7, 0x10000000 ;  /* 0x1000000000077882 */ /* 0x000fe20000000000 */
[----:B------:R-:W-:Y:S01]  /*5760*/  @!P1 R2UR UR5, R6 ;  /* 0x00000000060592ca */ /* 0x000fe200000e0000 */
[----:B--2---:R-:W-:Y:S01]  /*5770*/  @!P1 IMAD.X R0, RZ, RZ, R17, P0 ;  /* 0x000000ffff009224 */ /* 0x004fe200000e0611 */
[----:B------:R-:W-:Y:S01]  /*5780*/  @!UP0 UIADD3 UR10, UPT, UPT, UR34, 0x30, URZ ;  /* 0x00000030220a8890 */ /* 0x000fe2000fffe0ff */
[----:B------:R-:W-:Y:S01]  /*5790*/  R2UR UR18, R54 ;  /* 0x00000000361272ca */ /* 0x000fe200000e0000 */
[----:B------:R-:W-:Y:S01]  /*57a0*/  @!UP0 UIADD3 UR8, UPT, UPT, UR21, 0x6200, URZ ;  /* 0x0000620015088890 */ /* 0x000fe2000fffe0ff */
[----:B------:R-:W-:Y:S01]  /*57b0*/  R2UR UR16, R55 ;  /* 0x00000000371072ca */ /* 0x000fe200000e0000 */
[----:B------:R-:W-:Y:S01]  /*57c0*/  @!UP0 UIADD3 UR9, UPT, UPT, UR21, 0xa8, URZ ;  /* 0x000000a815098890 */ /* 0x000fe2000fffe0ff */
[----:B------:R-:W-:Y:S01]  /*57d0*/  @!P1 R2UR UR4, R0 ;  /* 0x00000000000492ca */ /* 0x000fe200000e0000 */
[----:B------:R-:W-:Y:S01]  /*57e0*/  VOTEU.ALL UP0, P1 ;  /* 0x0000000000ff7886 */ /* 0x000fe20000800000 */
[----:B------:R-:W-:Y:S01]  /*57f0*/  UMOV UR11, UR35 ;  /* 0x00000023000b7c82 */ /* 0x000fe20008000000 */
[----:B------:R-:W-:Y:S01]  /*5800*/  UMOV UR12, UR36 ;  /* 0x00000024000c7c82 */ /* 0x000fe20008000000 */
[C---:B------:R-:W-:Y:S01]  /*5810*/  ISETP.NE.AND P0, PT, R14.reuse, 0x2, PT ;  /* 0x000000020e00780c */ /* 0x040fe20003f05270 */
[----:B------:R-:W-:Y:S01]  /*5820*/  UPLOP3.LUT UP3, UPT, UPT, UPT, UPT, 0x80, 0x8 ;  /* 0x000000000008789c */ /* 0x000fe20003f6f070 */
[----:B------:R-:W-:Y:S01]  /*5830*/  IMAD.U32 R8, RZ, RZ, UR5 ;  /* 0x00000005ff087e24 */ /* 0x000fe2000f8e00ff */
[----:B------:R-:W-:Y:S01]  /*5840*/  LOP3.LUT R15, R15, 0x1, RZ, 0x3c, !PT ;  /* 0x000000010f0f7812 */ /* 0x000fe200078e3cff */
[----:B------:R-:W-:Y:S01]  /*5850*/  UMOV UR36, UR29 ;  /* 0x0000001d00247c82 */ /* 0x000fe20008000000 */
[----:B------:R-:W-:Y:S01]  /*5860*/  SEL R0, RZ, 0x1, P0 ;  /* 0x00000001ff007807 */ /* 0x000fe20000000000 */
[----:B------:R-:W-:Y:S01]  /*5870*/  UIADD3 UR20, UPT, UPT, UR13, UR18, URZ ;  /* 0x000000120d147290 */ /* 0x000fe2000fffe0ff */
[----:B------:R-:W-:Y:S01]  /*5880*/  SEL R14, R14, RZ, P0 ;  /* 0x000000ff0e0e7207 */ /* 0x000fe20000000000 */
[----:B------:R-:W-:Y:S01]  /*5890*/  UIADD3 UR16, UPT, UPT, UR14, UR16, URZ ;  /* 0x000000100e107290 */ /* 0x000fe2000fffe0ff */
[----:B------:R-:W-:Y:S01]  /*58a0*/  IMAD.U32 R9, RZ, RZ, UR4 ;  /* 0x00000004ff097e24 */ /* 0x000fe2000f8e00ff */
[----:B------:R-:W-:Y:S02]  /*58b0*/  @!P1 R2UR UR4, R8 ;  /* 0x00000000080492ca */ /* 0x000fe400000e0000 */
[----:B------:R-:W-:Y:S02]  /*58c0*/  LOP3.LUT R13, R13, R0, RZ, 0x3c, !PT ;  /* 0x000000000d0d7212 */ /* 0x000fe400078e3cff */
[----:B------:R-:W-:Y:S11]  /*58d0*/  @!P1 R2UR UR5, R9 ;  /* 0x00000000090592ca */ /* 0x000ff600000e0000 */
[----:B------:R-:W-:Y:S02]  /*58e0*/  @!UPT UIADD3 URZ, UPT, UPT, URZ, URZ, URZ ;  /* 0x000000fffffff290 */ /* 0x000fe4000fffe0ff */
[----:B------:R2:W-:Y:S01]  /*58f0*/  @!UP0 UTMALDG.3D [UR8], [UR4], desc[UR6] ;  /* 0x00000608040085b4 */ /* 0x0005e20008011000 */
[----:B------:R2:W-:Y:S01]  /*5900*/  @!P1 SYNCS.ARRIVE.TRANS64.RED.A0TR RZ, [UR21+0xa8], R7 ;  /* 0x0000a807ffff99a7 */ /* 0x0005e20008300415 */
[----:B------:R-:W-:Y:S01]  /*5910*/  SYNCS.ARRIVE.TRANS64.RED.A1T0 RZ, [UR37], RZ ;  /* 0x000000ffffff79a7 */ /* 0x000fe20008100425 */
[----:B------:R-:W-:Y:S05]  /*5920*/  BRA.U UP1, `(.L_x_102) ;  /* 0xfffffff101707547 */ /* 0x000fea000b83ffff */
[----:B------:R-:W-:-:S04]  /*5930*/  SHF.L.U32 R2, R15, 0x1f, RZ ;  /* 0x0000001f0f027819 */ /* 0x000fc800000006ff */
[----:B------:R-:W3:Y:S02]  /*5940*/  SYNCS.PHASECHK.TRANS64.TRYWAIT P0, [UR21+0xb0], R2 ;  /* 0x0000b002ff0075a7 */ /* 0x000ee40008001115 */
[----:B---3--:R-:W-:Y:S05]  /*5950*/  @!P0 BRA `(.L_x_103) ;  /* 0x0000004400448947 */ /* 0x008fea0003800000 */
.L_x_206:
[----:B------:R-:W4:Y:S02]  /*5960*/  SYNCS.PHASECHK.TRANS64.TRYWAIT P0, [UR21+0xb8], R2 ;  /* 0x0000b802ff0075a7 */ /* 0x000f240008001115 */
[----:B----4-:R-:W-:Y:S05]  /*5970*/  @!P0 BRA `(.L_x_104) ;  /* 0x0000004400548947 */ /* 0x010fea0003800000 */
.L_x_208:
[----:B------:R-:W4:Y:S02]  /*5980*/  SYNCS.PHASECHK.TRANS64.TRYWAIT P0, [UR21+0xc0], R2 ;  /* 0x0000c002ff0075a7 */ /* 0x000f240008001115 */
[----:B----4-:R-:W-:Y:S05]  /*5990*/  @!P0 BRA `(.L_x_105) ;  /* 0x0000004400648947 */ /* 0x010fea0003800000 */
.L_x_210:
[----:B---3--:R-:W-:-:S07]  /*59a0*/  MOV R0, UR21 ;  /* 0x0000001500007c02 */ /* 0x008fce0008000f00 */
.L_x_106:
[----:B---3--:R-:W-:-:S04]  /*59b0*/  SHF.L.U32 R2, R15, 0x1f, RZ ;  /* 0x0000001f0f027819 */ /* 0x008fc800000006ff */
[----:B------:R3:W4:Y:S03]  /*59c0*/  SYNCS.PHASECHK.TRANS64.TRYWAIT P0, [R0+URZ+0xc8], R2 ;  /* 0x0000c802000075a7 */ /* 0x00072600080011ff */
[----:B----4-:R-:W-:Y:S05]  /*59d0*/  @!P0 NANOSLEEP.SYNCS 0x989680 ;  /* 0x009896800000895d */ /* 0x010fea0003900000 */
[----:B------:R-:W4:Y:S02]  /*59e0*/  @!P0 SYNCS.PHASECHK.TRANS64 P0, [R0+URZ+0xc8], R2 ;  /* 0x0000c802000085a7 */ /* 0x000f2400080010ff */
[----:B-12-4-:R-:W-:Y:S05]  /*59f0*/  @P0 EXIT ;  /* 0x000000000000094d */ /* 0x016fea0003800000 */
[----:B------:R-:W-:Y:S05]  /*5a00*/  BRA `(.L_x_106) ;  /* 0xfffffffc00e87947 */ /* 0x000fea000383ffff */
.L_x_91:
[----:B------:R-:W-:-:S06]  /*5a10*/  UISETP.GE.AND UP0, UPT, UR13, 0x4, UPT ;  /* 0x000000040d00788c */ /* 0x000fcc000bf06270 */
[----:B------:R-:W-:-:S13]  /*5a20*/  PLOP3.LUT P0, PT, PT, PT, UP0, 0x80, 0x8 ;  /* 0x000000000008781c */ /* 0x000fda0003f0f008 */
[----:B------:R-:W-:Y:S05]  /*5a30*/  @!P0 EXIT ;  /* 0x000000000000894d */ /* 0x000fea0003800000 */
[----:B------:R-:W1:Y:S08]  /*5a40*/  S2UR UR4, SR_CgaCtaId ;  /* 0x00000000000479c3 */ /* 0x000e700000008800 */
[----:B------:R-:W-:Y:S01]  /*5a50*/  BAR.SYNC.DEFER_BLOCKING 0x6, 0xa0 ;  /* 0x0182800000007b1d */ /* 0x000fe20000010000 */
[C---:B------:R-:W-:Y:S01]  /*5a60*/  IMAD.SHL.U32 R2, R67.reuse, 0x10, RZ ;  /* 0x0000001043027824 */ /* 0x040fe200078e00ff */
[C---:B------:R-:W-:Y:S01]  /*5a70*/  SHF.L.U32 R23, R67.reuse, 0x10, RZ ;  /* 0x0000001043177819 */ /* 0x040fe200000006ff */
[C---:B------:R-:W-:Y:S01]  /*5a80*/  IMAD.SHL.U32 R66, R67.reuse, 0x2, RZ ;  /* 0x0000000243427824 */ /* 0x040fe200078e00ff */
[----:B------:R-:W-:Y:S01]  /*5a90*/  LOP3.LUT R68, R67, 0x60, RZ, 0xc0, !PT ;  /* 0x0000006043447812 */ /* 0x000fe200078ec0ff */
[----:B------:R-:W-:Y:S01]  /*5aa0*/  HFMA2 R63, -RZ, RZ, 0, 5.9604644775390625e-08 ;  /* 0x00000001ff3f7431 */ /* 0x000fe200000001ff */
[----:B------:R-:W-:-:S02]  /*5ab0*/  UMOV UR44, 0x400 ;  /* 0x00000400002c7882 */ /* 0x000fc40000000000 */
[----:B------:R-:W2:Y:S01]  /*5ac0*/  LDC.64 R50, c[0x0][0x8b0] ;  /* 0x00022c00ff327b82 */ /* 0x000ea20000000a00 */
[----:B------:R-:W-:Y:S01]  /*5ad0*/  LOP3.LUT R3, R2, 0x60, RZ, 0xc0, !PT ;  /* 0x0000006002037812 */ /* 0x000fe200078ec0ff */
[----:B------:R-:W-:Y:S01]  /*5ae0*/  HFMA2 R61, -RZ, RZ, 0, 0 ;  /* 0x00000000ff3d7431 */ /* 0x000fe200000001ff */
[----:B------:R-:W-:Y:S01]  /*5af0*/  LOP3.LUT R65, R67, 0x2, RZ, 0xc0, !PT ;  /* 0x0000000243417812 */ /* 0x000fe200078ec0ff */
[----:B------:R-:W-:Y:S01]  /*5b00*/  IMAD.MOV.U32 R22, RZ, RZ, RZ ;  /* 0x000000ffff167224 */ /* 0x000fe200078e00ff */
[----:B------:R-:W-:Y:S01]  /*5b10*/  LOP3.LUT R66, R3, 0xc, R66, 0xf8, !PT ;  /* 0x0000000c03427812 */ /* 0x000fe200078ef842 */
[----:B------:R-:W-:Y:S01]  /*5b20*/  IMAD.MOV.U32 R59, RZ, RZ, RZ ;  /* 0x000000ffff3b7224 */ /* 0x000fe200078e00ff */
[----:B------:R-:W-:Y:S01]  /*5b30*/  LOP3.LUT R23, R23, 0x600000, RZ, 0xc0, !PT ;  /* 0x0060000017177812 */ /* 0x000fe200078ec0ff */
[----:B------:R-:W3:Y:S01]  /*5b40*/  LDC.64 R48, c[0x0][0x8a8] ;  /* 0x00022a00ff307b82 */ /* 0x000ee20000000a00 */
[----:B------:R-:W-:Y:S01]  /*5b50*/  LOP3.LUT R66, R66, 0x790, R2, 0xf8, !PT ;  /* 0x0000079042427812 */ /* 0x000fe200078ef802 */
[----:B------:R-:W4:Y:S01]  /*5b60*/  LDCU UR59, c[0x0][0x370] ;  /* 0x00006e00ff3b77ac */ /* 0x000f220008000800 */
[----:B------:R-:W-:-:S02]  /*5b70*/  LOP3.LUT R67, R67, 0x4, RZ, 0xc0, !PT ;  /* 0x0000000443437812 */ /* 0x000fc400078ec0ff */
[----:B------:R-:W-:Y:S01]  /*5b80*/  MOV R62, RZ ;  /* 0x000000ff003e7202 */ /* 0x000fe20000000f00 */
[----:B------:R-:W2:Y:S01]  /*5b90*/  LDCU UR43, c[0x0][0xb0c] ;  /* 0x00016180ff2b77ac */ /* 0x000ea20008000800 */
[----:B-1----:R-:W-:Y:S01]  /*5ba0*/  ULEA UR44, UR4, UR44, 0x18 ;  /* 0x0000002c042c7291 */ /* 0x002fe2000f8ec0ff */
[----:B------:R-:W1:Y:S03]  /*5bb0*/  LDCU UR39, c[0x0][0xb30] ;  /* 0x00016600ff2777ac */ /* 0x000e660008000800 */
[----:B------:R-:W-:Y:S01]  /*5bc0*/  UIADD3 UR4, UPT, UPT, UR44, 0x200, URZ ;  /* 0x000002002c047890 */ /* 0x000fe2000fffe0ff */
[----:B------:R-:W1:Y:S04]  /*5bd0*/  LDCU.64 UR56, c[0x0][0x888] ;  /* 0x00011100ff3877ac */ /* 0x000e680008000a00 */
[----:B------:R-:W4:Y:S01]  /*5be0*/  LDS R0, [UR44+0x190] ;  /* 0x0001902cff007984 */ /* 0x000f220008000800 */
[----:B------:R-:W-:Y:S01]  /*5bf0*/  IMAD.U32 R57, RZ, RZ, UR4 ;  /* 0x00000004ff397e24 */ /* 0x000fe2000f8e00ff */
[----:B------:R-:W1:Y:S03]  /*5c00*/  LDCU.64 UR40, c[0x0][0xb28] ;  /* 0x00016500ff2877ac */ /* 0x000e660008000a00 */
[----:B------:R-:W-:Y:S01]  /*5c10*/  IMAD R66, R66, 0x4, R57 ;  /* 0x0000000442427824 */ /* 0x000fe200078e0239 */
[----:B------:R-:W1:Y:S03]  /*5c20*/  LDCU.64 UR62, c[0x0][0x890] ;  /* 0x00011200ff3e77ac */ /* 0x000e660008000a00 */
[--C-:B------:R-:W-:Y:S01]  /*5c30*/  IMAD R65, R65, -0x10, R66.reuse ;  /* 0xfffffff041417824 */ /* 0x100fe200078e0242 */
[----:B------:R-:W1:Y:S01]  /*5c40*/  LDCU.128 UR52, c[0x0][0xb10] ;  /* 0x00016200ff3477ac */ /* 0x000e620008000c00 */
[----:B------:R-:W-:Y:S01]  /*5c50*/  IMAD R64, R67, -0x10, R66 ;  /* 0xfffffff043407824 */ /* 0x000fe200078e0242 */
[----:B------:R-:W1:Y:S01]  /*5c60*/  LDCU UR58, c[0x0][0x374] ;  /* 0x00006e80ff3a77ac */ /* 0x000e620008000800 */
[----:B------:R-:W-:Y:S01]  /*5c70*/  UMOV UR47, URZ ;  /* 0x000000ff002f7c82 */ /* 0x000fe20008000000 */
[----:B------:R-:W-:Y:S01]  /*5c80*/  UMOV UR46, URZ ;  /* 0x000000ff002e7c82 */ /* 0x000fe20008000000 */
[----:B-1234-:R-:W-:-:S07]  /*5c90*/  IMAD.IADD R23, R0, 0x1, R23 ;  /* 0x0000000100177824 */ /* 0x01efce00078e0217 */
.L_x_150:
[----:B------:R-:W-:Y:S02]  /*5ca0*/  LEA R3, R59, UR44, 0x3 ;  /* 0x0000002c3b037c11 */ /* 0x000fe4000f8e18ff */
[----:B------:R-:W-:Y:S02]  /*5cb0*/  SHF.L.U32 R0, R61, 0x1f, RZ ;  /* 0x0000001f3d007819 */ /* 0x000fe400000006ff */
[----:B-1----:R-:W-:Y:S02]  /*5cc0*/  LEA R4, R59, UR44, 0x4 ;  /* 0x0000002c3b047c11 */ /* 0x002fe4000f8e20ff */
[----:B------:R-:W1:Y:S02]  /*5cd0*/  SYNCS.PHASECHK.TRANS64.TRYWAIT P0, [R3+URZ+0xe0], R0 ;  /* 0x0000e000030075a7 */ /* 0x000e6400080011ff */
[----:B-12---:R-:W-:Y:S05]  /*5ce0*/  @!P0 BRA `(.L_x_107) ;  /* 0x0000004000a88947 */ /* 0x006fea0003800000 */
.L_x_211:
        /* <DEDUP_REMOVED lines=8> */
[----:B--2---:R-:W-:Y:S11]  /*5d70*/  LOP3.LUT P0, RZ, R6, 0x1, RZ, 0xc0, !PT ;  /* 0x0000000106ff7812 */ /* 0x004ff6000780c0ff */
[----:B------:R-:W-:Y:S02]  /*5d80*/  @!UPT UIADD3 URZ, UPT, UPT, URZ, URZ, URZ ;  /* 0x000000fffffff290 */ /* 0x000fe4000fffe0ff */
[----:B---3--:R-:W-:Y:S01]  /*5d90*/  VOTEU.ANY UP1, P0 ;  /* 0x0000000000ff7886 */ /* 0x008fe20000020100 */
[----:B------:R-:W-:Y:S01]  /*5da0*/  PLOP3.LUT P0, PT, PT, PT, UP1, 0x80, 0x8 ;  /* 0x000000000008781c */ /* 0x000fe20003f0f018 */
[----:B------:R-:W-:Y:S11]  /*5db0*/  UP2UR UR61, UPR, URZ, 0x2 ;  /* 0x00000002ff3d7883 */ /* 0x000ff60008000000 */
[----:B------:R-:W-:Y:S01]  /*5dc0*/  @!UPT UIADD3 URZ, UPT, UPT, URZ, URZ, URZ ;  /* 0x000000fffffff290 */ /* 0x000fe2000fffe0ff */
[----:B-1----:R-:W-:Y:S02]  /*5dd0*/  @P0 SHF.R.U32.HI R0, RZ, 0x10, R5 ;  /* 0x00000010ff000819 */ /* 0x002fe40000011605 */
        /* <DEDUP_REMOVED lines=12> */
[----:B------:R-:W2:Y:S01]  /*5ea0*/  LDCU UR12, c[0x0][0xb20] ;  /* 0x00016400ff0c77ac */ /* 0x000ea20008000800 */
[----:B------:R-:W-:Y:S02]  /*5eb0*/  UIMAD.WIDE.U32 UR4, UR58, UR55, URZ ;  /* 0x000000373a0472a5 */ /* 0x000fe4000f8e00ff */
[----:B------:R-:W-:Y:S02]  /*5ec0*/  UIMAD.WIDE.U32 UR6, UR59, UR52, URZ ;  /* 0x000000343b0672a5 */ /* 0x000fe4000f8e00ff */
[----:B------:R-:W-:Y:S02]  /*5ed0*/  UISETP.NE.AND UP0, UPT, UR54, 0x1, UPT ;  /* 0x000000013600788c */ /* 0x000fe4000bf05270 */
[----:B------:R-:W-:Y:S02]  /*5ee0*/  UIMAD.WIDE.U32 UR8, UR37, UR55, URZ ;  /* 0x00000037250872a5 */ /* 0x000fe4000f8e00ff */
[----:B------:R-:W-:Y:S02]  /*5ef0*/  UIMAD.WIDE.U32 UR10, UR38, UR52, URZ ;  /* 0x00000034260a72a5 */ /* 0x000fe4000f8e00ff */
[----:B------:R-:W-:Y:S02]  /*5f00*/  UISETP.NE.AND UP1, UPT, UR43, 0x1, UPT ;  /* 0x000000012b00788c */ /* 0x000fe4000bf25270 */
[----:B------:R-:W-:Y:S01]  /*5f10*/  UISETP.NE.AND UP2, UPT, UR42, 0x1, UPT ;  /* 0x000000012a00788c */ /* 0x000fe2000bf45270 */
[----:B------:R-:W-:Y:S02]  /*5f20*/  UMOV UR4, UR5 ;  /* 0x0000000500047c82 */ /* 0x000fe40008000000 */
[----:B--2---:R-:W-:Y:S03]  /*5f30*/  USHF.R.U32.HI UR5, URZ, UR12, UR4 ;  /* 0x0000000cff057299 */ /* 0x004fe60008011604 */
[----:B------:R-:W-:Y:S02]  /*5f40*/  UMOV UR4, UR7 ;  /* 0x0000000700047c82 */ /* 0x000fe40008000000 */
[----:B------:R-:W-:Y:S02]  /*5f50*/  USHF.R.U32.HI UR7, URZ, UR53, UR4 ;  /* 0x00000035ff077299 */ /* 0x000fe40008011604 */
[----:B------:R-:W-:Y:S02]  /*5f60*/  USEL UR4, UR58, UR5, !UP0 ;  /* 0x000000053a047287 */ /* 0x000fe4000c000000 */
[----:B------:R-:W-:Y:S01]  /*5f70*/  USEL UR7, UR59, UR7, !UP1 ;  /* 0x000000073b077287 */ /* 0x000fe2000c800000 */
[----:B------:R-:W-:Y:S01]  /*5f80*/  UMOV UR5, UR9 ;  /* 0x0000000900057c82 */ /* 0x000fe20008000000 */
[----:B------:R-:W-:Y:S02]  /*5f90*/  UIMAD.WIDE.U32 UR8, UR4, UR40, URZ ;  /* 0x00000028040872a5 */ /* 0x000fe4000f8e00ff */
[----:B------:R-:W-:Y:S03]  /*5fa0*/  USHF.R.U32.HI UR6, URZ, UR12, UR5 ;  /* 0x0000000cff067299 */ /* 0x000fe60008011605 */
[----:B------:R-:W-:Y:S01]  /*5fb0*/  UMOV UR5, UR11 ;  /* 0x0000000b00057c82 */ /* 0x000fe20008000000 */
[----:B------:R-:W-:Y:S02]  /*5fc0*/  UIMAD.WIDE.U32 UR10, UR7, UR40, URZ ;  /* 0x00000028070a72a5 */ /* 0x000fe4000f8e00ff */
[----:B------:R-:W-:Y:S02]  /*5fd0*/  USHF.R.U32.HI UR12, URZ, UR53, UR5 ;  /* 0x00000035ff0c7299 */ /* 0x000fe40008011605 */
[----:B------:R-:W-:Y:S01]  /*5fe0*/  USEL UR6, UR37, UR6, !UP0 ;  /* 0x0000000625067287 */ /* 0x000fe2000c000000 */
[----:B------:R-:W-:Y:S02]  /*5ff0*/  UMOV UR5, UR9 ;  /* 0x0000000900057c82 */ /* 0x000fe40008000000 */
[----:B------:R-:W-:Y:S01]  /*6000*/  UMOV UR10, UR11 ;  /* 0x0000000b000a7c82 */ /* 0x000fe20008000000 */
[----:B------:R-:W-:Y:S02]  /*6010*/  @UP2 USHF.R.U32.HI UR4, URZ, UR41, UR5 ;  /* 0x00000029ff042299 */ /* 0x000fe40008011605 */
[----:B------:R-:W-:Y:S02]  /*6020*/  @UP2 USHF.R.U32.HI UR7, URZ, UR41, UR10 ;  /* 0x00000029ff072299 */ /* 0x000fe4000801160a */
[----:B------:R-:W-:Y:S02]  /*6030*/  UIMAD UR4, UR42, UR4, URZ ;  /* 0x000000042a0472a4 */ /* 0x000fe4000f8e02ff */
        /* <DEDUP_REMOVED lines=8> */
[----:B------:R-:W-:Y:S02]  /*60c0*/  USEL UR11, UR6, UR4, !UP2 ;  /* 0x00000004060b7287 */ /* 0x000fe4000d000000 */
[----:B------:R-:W-:Y:S02]  /*60d0*/  UIADD3 UR8, UPT, UPT, -UR5, URZ, URZ ;  /* 0x000000ff05087290 */ /* 0x000fe4000fffe1ff */
[----:B------:R-:W-:Y:S01]  /*60e0*/  UIADD3 UR10, UPT, UPT, -UR11, URZ, URZ ;  /* 0x000000ff0b0a7290 */ /* 0x000fe2000fffe1ff */
[----:B------:R-:W-:Y:S01]  /*60f0*/  @!UP0 UMOV UR4, UR9 ;  /* 0x0000000900048c82 */ /* 0x000fe20008000000 */
[----:B------:R-:W-:Y:S02]  /*6100*/  UIADD3 UR9, UPT, UPT, -UR6, URZ, URZ ;  /* 0x000000ff06097290 */ /* 0x000fe4000fffe1ff */
[----:B------:R-:W-:Y:S02]  /*6110*/  @!UP0 USHF.R.U32.HI UR4, URZ, UR41, UR4 ;  /* 0x00000029ff048299 */ /* 0x000fe40008011604 */
[----:B------:R-:W-:Y:S02]  /*6120*/  UIMAD UR10, UR42, UR10, UR6 ;  /* 0x0000000a2a0a72a4 */ /* 0x000fe4000f8e0206 */
[----:B------:R-:W-:Y:S04]  /*6130*/  @!UP0 USEL UR4, UR5, UR4, !UP2 ;  /* 0x0000000405048287 */ /* 0x000fe8000d000000 */
[----:B------:R-:W-:Y:S02]  /*6140*/  @!UP0 UIMAD UR10, UR7, UR10, UR4 ;  /* 0x0000000a070a82a4 */ /* 0x000fe4000f8e0204 */
[----:B------:R-:W-:Y:S02]  /*6150*/  @!UP0 UIADD3 UR11, UPT, UPT, UR11, -UR4, URZ ;  /* 0x800000040b0b8290 */ /* 0x000fe4000fffe0ff */
[----:B------:R-:W-:Y:S02]  /*6160*/  UIMAD UR7, UR43, UR8, UR38 ;  /* 0x000000082b0772a4 */ /* 0x000fe4000f8e0226 */
[----:B------:R-:W-:Y:S02]  /*6170*/  @!UP0 UIMAD UR6, UR11, UR42, UR5 ;  /* 0x0000002a0b0682a4 */ /* 0x000fe4000f8e0205 */
[----:B------:R-:W-:Y:S01]  /*6180*/  UIMAD UR4, UR54, UR9, UR37 ;  /* 0x00000009360472a4 */ /* 0x000fe2000f8e0225 */
[----:B------:R-:W-:Y:S02]  /*6190*/  @!UP0 UMOV UR5, UR10 ;  /* 0x0000000a00058c82 */ /* 0x000fe40008000000 */
[----:B------:R-:W-:Y:S02]  /*61a0*/  UIMAD UR38, UR5, UR43, UR7 ;  /* 0x0000002b052672a4 */ /* 0x000fe4000f8e0207 */
[----:B------:R-:W-:Y:S11]  /*61b0*/  UIMAD UR37, UR6, UR54, UR4 ;  /* 0x00000036062572a4 */ /* 0x000ff6000f8e0204 */
[----:B------:R-:W-:Y:S01]  /*61c0*/  @!UPT UIADD3 URZ, UPT, UPT, URZ, URZ, URZ ;  /* 0x000000fffffff290 */ /* 0x000fe2000fffe0ff */
.L_x_108:
[----:B------:R-:W-:Y:S01]  /*61d0*/  UISETP.NE.AND UP0, UPT, UR39, 0x1, UPT ;  /* 0x000000012700788c */ /* 0x000fe2000bf05270 */
[----:B------:R-:W-:Y:S01]  /*61e0*/  LOP3.LUT P0, RZ, R57, 0x1b0, RZ, 0xc0, !PT ;  /* 0x000001b039ff7812 */ /* 0x000fe2000780c0ff */
[----:B------:R-:W-:Y:S01]  /*61f0*/  USHF.L.U32 UR50, UR16, 0x7, URZ ;  /* 0x0000000710327899 */ /* 0x000fe200080006ff */
[----:B------:R-:W-:Y:S01]  /*6200*/  BSSY.RECONVERGENT B6, `(.L_x_109) ;  /* 0x0000034000067945 */ /* 0x000fe20003800200 */
[----:B------:R-:W-:Y:S01]  /*6210*/  USHF.L.U32 UR49, UR20, 0x6, URZ ;  /* 0x0000000614317899 */ /* 0x000fe200080006ff */
[----:B------:R-:W-:Y:S06]  /*6220*/  IADD3 R59, PT, PT, R59, 0x1, RZ ;  /* 0x000000013b3b7810 */ /* 0x000fec0007ffe0ff */
[----:B------:R-:W2:Y:S01]  /*6230*/  @!UP0 LDCU.128 UR12, c[0x0][0xb10] ;  /* 0x00016200ff0c87ac */ /* 0x000ea20008000c00 */
[----:B------:R-:W3:Y:S01]  /*6240*/  @!UP0 LDCU UR5, c[0x0][0xb0c] ;  /* 0x00016180ff0587ac */ /* 0x000ee20008000800 */
[----:B------:R-:W4:Y:S01]  /*6250*/  @!UP0 LDCU UR10, c[0x0][0xb20] ;  /* 0x00016400ff0a87ac */ /* 0x000f220008000800 */
[----:B--2---:R-:W-:Y:S02]  /*6260*/  UIMAD.WIDE.U32 UR8, UR38, UR12, URZ ;  /* 0x0000000c260872a5 */ /* 0x004fe4000f8e00ff */
[----:B------:R-:W-:Y:S02]  /*6270*/  UIMAD.WIDE.U32 UR6, UR37, UR15, URZ ;  /* 0x0000000f250672a5 */ /* 0x000fe4000f8e00ff */
[----:B------:R-:W-:Y:S03]  /*6280*/  @!UP0 UISETP.NE.AND UP1, UPT, UR14, 0x1, UPT ;  /* 0x000000010e00888c */ /* 0x000fe6000bf25270 */
[----:B------:R-:W-:Y:S01]  /*6290*/  @!UP0 UMOV UR4, UR9 ;  /* 0x0000000900048c82 */ /* 0x000fe20008000000 */
[----:B---3--:R-:W-:Y:S02]  /*62a0*/  @!UP0 UISETP.NE.AND UP2, UPT, UR5, 0x1, UPT ;  /* 0x000000010500888c */ /* 0x008fe4000bf45270 */
[----:B------:R-:W-:Y:S01]  /*62b0*/  @!UP0 USHF.R.U32.HI UR4, URZ, UR13, UR4 ;  /* 0x0000000dff048299 */ /* 0x000fe20008011604 */
[----:B------:R-:W-:Y:S02]  /*62c0*/  @!UP0 UMOV UR6, UR7 ;  /* 0x0000000700068c82 */ /* 0x000fe40008000000 */
[----:B----4-:R-:W-:Y:S02]  /*62d0*/  @!UP0 USHF.R.U32.HI UR6, URZ, UR10, UR6 ;  /* 0x0000000aff068299 */ /* 0x010fe40008011606 */
[----:B------:R-:W-:Y:S02]  /*62e0*/  @!UP0 USEL UR7, UR38, UR4, !UP2 ;  /* 0x0000000426078287 */ /* 0x000fe4000d000000 */
[----:B------:R-:W-:Y:S04]  /*62f0*/  @!UP0 USEL UR6, UR37, UR6, !UP1 ;  /* 0x0000000625068287 */ /* 0x000fe8000c800000 */
[----:B------:R-:W-:Y:S02]  /*6300*/  @!UP0 UIADD3 UR4, UPT, UPT, -UR7, UR6, URZ ;  /* 0x0000000607048290 */ /* 0x000fe4000fffe1ff */
[----:B------:R-:W-:Y:S02]  /*6310*/  @!UP0 UIADD3 UR6, UPT, UPT, UR7, -UR6, URZ ;  /* 0x8000000607068290 */ /* 0x000fe4000fffe0ff */
[----:B------:R-:W-:Y:S02]  /*6320*/  @!UP0 UIMAD UR38, UR4, UR5, UR38 ;  /* 0x00000005042682a4 */ /* 0x000fe4000f8e0226 */
[----:B------:R-:W-:Y:S01]  /*6330*/  @!UP0 UIMAD UR37, UR6, UR14, UR37 ;  /* 0x0000000e062582a4 */ /* 0x000fe2000f8e0225 */
[----:B------:R-:W-:Y:S11]  /*6340*/  @!P0 BRA `(.L_x_110) ;  /* 0x00000000007c8947 */ /* 0x000ff60003800000 */
[----:B------:R-:W2:Y:S01]  /*6350*/  LDCU.64 UR8, c[0x4][0x80] ;  /* 0x01001000ff0877ac */ /* 0x000ea20008000a00 */
[----:B------:R-:W-:Y:S01]  /*6360*/  MOV R2, 0x0 ;  /* 0x0000000000027802 */ /* 0x000fe20000000f00 */
[----:B------:R-:W-:Y:S02]  /*6370*/  HFMA2 R12, -RZ, RZ, 0, 5.9604644775390625e-08 ;  /* 0x00000001ff0c7431 */ /* 0x000fe400000001ff */
[----:B------:R-:W-:Y:S01]  /*6380*/  IMAD.MOV.U32 R8, RZ, RZ, 0x70 ;  /* 0x00000070ff087424 */ /* 0x000fe200078e00ff */
[----:B------:R3:W4:Y:S01]  /*6390*/  LDC.64 R14, c[0x4][R2] ;  /* 0x01000000020e7b82 */ /* 0x0007220000000a00 */
[----:B------:R-:W1:Y:S01]  /*63a0*/  LDCU.64 UR6, c[0x4][0x88] ;  /* 0x01001100ff0677ac */ /* 0x000e620008000a00 */
[----:B------:R-:W-:Y:S01]  /*63b0*/  IMAD.MOV.U32 R13, RZ, RZ, RZ ;  /* 0x000000ffff0d7224 */ /* 0x000fe200078e00ff */
[----:B------:R-:W1:Y:S01]  /*63c0*/  LDCU.64 UR4, c[0x4][0x8] ;  /* 0x01000100ff0477ac */ /* 0x000e620008000a00 */
[----:B--2---:R-:W-:Y:S01]  /*63d0*/  MOV R5, UR9 ;  /* 0x0000000900057c02 */ /* 0x004fe20008000f00 */
[----:B------:R-:W-:Y:S01]  /*63e0*/  IMAD.U32 R4, RZ, RZ, UR8 ;  /* 0x00000008ff047e24 */ /* 0x000fe2000f8e00ff */
[----:B-1----:R-:W-:Y:S01]  /*63f0*/  MOV R7, UR7 ;  /* 0x0000000700077c02 */ /* 0x002fe20008000f00 */
[----:B------:R-:W-:Y:S01]  /*6400*/  IMAD.U32 R6, RZ, RZ, UR6 ;  /* 0x00000006ff067e24 */ /* 0x000fe2000f8e00ff */
[----:B------:R-:W-:Y:S01]  /*6410*/  MOV R11, UR5 ;  /* 0x00000005000b7c02 */ /* 0x000fe20008000f00 */
[----:B------:R-:W-:Y:S02]  /*6420*/  IMAD.U32 R10, RZ, RZ, UR4 ;  /* 0x00000004ff0a7e24 */ /* 0x000fe4000f8e00ff */
[----:B------:R-:W-:Y:S07]  /*6430*/  LEPC R20, `(.L_x_111) ;  /* 0x000000001014794e */ /* 0x000fee0000000000 */
[----:B---345:R-:W-:Y:S05]  /*6440*/  CALL.ABS.NOINC R14 ;  /* 0x000000000e007343 */ /* 0x038fea0003c00000 */
.L_x_111:
[----:B------:R-:W1:Y:S01]  /*6450*/  LDCU.64 UR8, c[0x4][0x80] ;  /* 0x01001000ff0877ac */ /* 0x000e620008000a00 */
[----:B------:R-:W2:Y:S01]  /*6460*/  LDC.64 R2, c[0x4][R2] ;  /* 0x0100000002027b82 */ /* 0x000ea20000000a00 */
[----:B------:R-:W-:Y:S02]  /*6470*/  HFMA2 R12, -RZ, RZ, 0, 5.9604644775390625e-08 ;  /* 0x00000001ff0c7431 */ /* 0x000fe400000001ff */
[----:B------:R-:W-:Y:S02]  /*6480*/  IMAD.MOV.U32 R8, RZ, RZ, 0x70 ;  /* 0x00000070ff087424 */ /* 0x000fe400078e00ff */
[----:B------:R-:W-:Y:S01]  /*6490*/  IMAD.MOV.U32 R13, RZ, RZ, RZ ;  /* 0x000000ffff0d7224 */ /* 0x000fe200078e00ff */
[----:B------:R-:W3:Y:S01]  /*64a0*/  LDCU.64 UR6, c[0x4][0x88] ;  /* 0x01001100ff0677ac */ /* 0x000ee20008000a00 */
[----:B------:R-:W4:Y:S01]  /*64b0*/  LDCU.64 UR4, c[0x4][0x8] ;  /* 0x01000100ff0477ac */ /* 0x000f220008000a00 */
[----:B-1----:R-:W-:Y:S02]  /*64c0*/  MOV R4, UR8 ;  /* 0x0000000800047c02 */ /* 0x002fe40008000f00 */
[----:B------:R-:W-:Y:S02]  /*64d0*/  MOV R5, UR9 ;  /* 0x0000000900057c02 */ /* 0x000fe40008000f00 */
[----:B---3--:R-:W-:Y:S01]  /*64e0*/  MOV R7, UR7 ;  /* 0x0000000700077c02 */ /* 0x008fe20008000f00 */
[----:B------:R-:W-:Y:S01]  /*64f0*/  IMAD.U32 R6, RZ, RZ, UR6 ;  /* 0x00000006ff067e24 */ /* 0x000fe2000f8e00ff */
[----:B----4-:R-:W-:Y:S01]  /*6500*/  MOV R11, UR5 ;  /* 0x00000005000b7c02 */ /* 0x010fe20008000f00 */
[----:B------:R-:W-:Y:S02]  /*6510*/  IMAD.U32 R10, RZ, RZ, UR4 ;  /* 0x00000004ff0a7e24 */ /* 0x000fe4000f8e00ff */
[----:B------:R-:W-:Y:S07]  /*6520*/  LEPC R20, `(.L_x_110) ;  /* 0x000000001014794e */ /* 0x000fee0000000000 */
[----:B--2---:R-:W-:Y:S05]  /*6530*/  CALL.ABS.NOINC R2 ;  /* 0x0000000002007343 */ /* 0x004fea0003c00000 */
.L_x_110:
[----:B------:R-:W-:Y:S05]  /*6540*/  BSYNC.RECONVERGENT B6 ;  /* 0x0000000000067941 */ /* 0x000fea0003800200 */
.L_x_109:
[----:B------:R-:W-:Y:S01]  /*6550*/  R2UR UR4, R56 ;  /* 0x00000000380472ca */ /* 0x000fe200000e0000 */
[----:B------:R-:W-:Y:S01]  /*6560*/  UISETP.NE.U32.AND UP0, UPT, UR62, URZ, UPT ;  /* 0x000000ff3e00728c */ /* 0x000fe2000bf05070 */
[----:B------:R-:W-:Y:S02]  /*6570*/  ISETP.NE.U32.AND P4, PT, R50, RZ, PT ;  /* 0x000000ff3200720c */ /* 0x000fe40003f85070 */
[----:B------:R-:W-:Y:S01]  /*6580*/  ISETP.NE.U32.AND P2, PT, RZ, UR56, PT ;  /* 0x00000038ff007c0c */ /* 0x000fe2000bf45070 */
[----:B------:R-:W-:Y:S01]  /*6590*/  UISETP.NE.AND.EX UP1, UPT, UR63, URZ, UPT, UP0 ;  /* 0x000000ff3f00728c */ /* 0x000fe2000bf25300 */
[----:B------:R-:W-:Y:S01]  /*65a0*/  ISETP.NE.AND.EX P4, PT, R51, RZ, PT, P4 ;  /* 0x000000ff3300720c */ /* 0x000fe20003f85340 */
[----:B------:R-:W-:Y:S01]  /*65b0*/  UPLOP3.LUT UP0, UPT, UPT, UPT, UPT, 0x40, 0x4 ;  /* 0x000000000004789c */ /* 0x000fe20003f0e870 */
[----:B------:R-:W-:Y:S05]  /*65c0*/  ISETP.NE.AND.EX P2, PT, RZ, UR57, PT, P2 ;  /* 0x00000039ff007c0c */ /* 0x000fea000bf45320 */
[----:B------:R-:W-:Y:S06]  /*65d0*/  UISETP.NE.AND UP2, UPT, UR4, URZ, UPT ;  /* 0x000000ff0400728c */ /* 0x000fec000bf45270 */
[----:B------:R-:W-:Y:S05]  /*65e0*/  PLOP3.LUT P1, PT, PT, PT, UP2, 0x80, 0x8 ;  /* 0x000000000008781c */ /* 0x000fea0003f2f028 */
[----:B------:R-:W-:Y:S06]  /*65f0*/  @UP2 UPLOP3.LUT UP0, UPT, UPT, UPT, UP1, 0x80, 0x8 ;  /* 0x000000000008289c */ /* 0x000fec0003f0f010 */
[----:B------:R-:W-:Y:S01]  /*6600*/  PLOP3.LUT P0, PT, PT, PT, UP0, 0x80, 0x8 ;  /* 0x000000000008781c */ /* 0x000fe20003f0f008 */
[----:B------:R-:W-:Y:S01]  /*6610*/  @!UPT UIADD3 URZ, UPT, UPT, URZ, URZ, URZ ;  /* 0x000000fffffff290 */ /* 0x000fe2000fffe0ff */
[----:B------:R-:W-:Y:S11]  /*6620*/  BRA.U !UP1, `(.L_x_112) ;  /* 0x00000001093c7547 */ /* 0x000ff6000b800000 */
[----:B------:R-:W-:Y:S01]  /*6630*/  UISETP.NE.U32.AND UP0, UPT, UR56, URZ, UPT ;  /* 0x000000ff3800728c */ /* 0x000fe2000bf05070 */
[----:B-1----:R-:W-:Y:S01]  /*6640*/  HFMA2 R0, -RZ, RZ, 0, 5.9604644775390625e-08 ;  /* 0x00000001ff007431 */ /* 0x002fe200000001ff */
[----:B------:R-:W1:Y:S01]  /*6650*/  LDCU.64 UR8, c[0x0][0x358] ;  /* 0x00006b00ff0877ac */ /* 0x000e620008000a00 */
[----:B------:R-:W-:Y:S01]  /*6660*/  IMAD.MOV.U32 R52, RZ, RZ, 0x1 ;  /* 0x00000001ff347424 */ /* 0x000fe200078e00ff */
[----:B------:R-:W-:Y:S06]  /*6670*/  UISETP.NE.AND.EX UP0, UPT, UR57, URZ, UPT, UP0 ;  /* 0x000000ff3900728c */ /* 0x000fec000bf05300 */
[----:B------:R-:W-:Y:S05]  /*6680*/  PLOP3.LUT P3, PT, PT, PT, UP0, 0x80, 0x8 ;  /* 0x000000000008781c */ /* 0x000fea0003f6f008 */
[----:B------:R-:W2:Y:S01]  /*6690*/  @UP0 LDCU.64 UR4, c[0x0][0x888] ;  /* 0x00011100ff0407ac */ /* 0x000ea20008000a00 */
[----:B------:R-:W-:Y:S07]  /*66a0*/  @UP0 UIMAD UR6, UR36, UR62, URZ ;  /* 0x0000003e240602a4 */ /* 0x000fee000f8e02ff */
[----:B------:R-:W-:Y:S01]  /*66b0*/  @!P3 PRMT R52, R0, 0x7610, R52 ;  /* 0x000076100034b816 */ /* 0x000fe20000000034 */
[----:B--2---:R-:W-:Y:S06]  /*66c0*/  @UP0 UIMAD.WIDE UR4, UR6, 0x4, UR4 ;  /* 0x00000004060408a5 */ /* 0x004fec000f8e0204 */
[----:B------:R-:W-:Y:S01]  /*66d0*/  IMAD.U32 R2, RZ, RZ, UR4 ;  /* 0x00000004ff027e24 */ /* 0x000fe2000f8e00ff */
[----:B------:R-:W-:Y:S04]  /*66e0*/  MOV R3, UR5 ;  /* 0x0000000500037c02 */ /* 0x000fe80008000f00 */
[----:B------:R-:W2:Y:S01]  /*66f0*/  @!UP0 LDCU UR4, c[0x0][0x880] ;  /* 0x00011000ff0487ac */ /* 0x000ea20008000800 */
[----:B-1---5:R3:W5:Y:S02]  /*6700*/  @P3 LDG.E R27, desc[UR8][R2.64] ;  /* 0x00000008021b3981 */ /* 0x022764000c1e1900 */
[----:B--23--:R-:W-:Y:S02]  /*6710*/  @!P3 IMAD.U32 R27, RZ, RZ, UR4 ;  /* 0x00000004ff1bbe24 */ /* 0x00cfe4000f8e00ff */
.L_x_112:
[----:B------:R-:W-:Y:S05]  /*6720*/  @!P4 BRA `(.L_x_113) ;  /* 0x000000000024c947 */ /* 0x000fea0003800000 */
[----:B------:R-:W-:Y:S01]  /*6730*/  ISETP.NE.U32.AND P3, PT, R48, RZ, PT ;  /* 0x000000ff3000720c */ /* 0x000fe20003f65070 */
[----:B------:R-:W2:Y:S03]  /*6740*/  LDCU.64 UR4, c[0x0][0x358] ;  /* 0x00006b00ff0477ac */ /* 0x000ea60008000a00 */
[----:B------:R-:W-:Y:S11]  /*6750*/  ISETP.NE.AND.EX P3, PT, R49, RZ, PT, P3 ;  /* 0x000000ff3100720c */ /* 0x000ff60003f65330 */
[----:B------:R-:W-:Y:S02]  /*6760*/  @!UPT UIADD3 URZ, UPT, UPT, URZ, URZ, URZ ;  /* 0x000000fffffff290 */ /* 0x000fe4000fffe0ff */
[----:B------:R-:W3:Y:S01]  /*6770*/  @P3 LDC.64 R2, c[0x0][0x8a8] ;  /* 0x00022a00ff023b82 */ /* 0x000ee20000000a00 */
[----:B-1----:R-:W-:Y:S04]  /*6780*/  @P3 IMAD R0, R50, UR36, RZ ;  /* 0x0000002432003c24 */ /* 0x002fe8000f8e02ff */
[----:B---3--:R-:W-:Y:S05]  /*6790*/  @P3 IMAD.WIDE R2, R0, 0x4, R2 ;  /* 0x0000000400023825 */ /* 0x008fea00078e0202 */
[----:B--2--5:R2:W5:Y:S02]  /*67a0*/  @P3 LDG.E R24, desc[UR4][R2.64] ;  /* 0x0000000402183981 */ /* 0x024564000c1e1900 */
[----:B--2---:R-:W3:Y:S02]  /*67b0*/  @!P3 LDC R24, c[0x0][0x8a0] ;  /* 0x00022800ff18bb82 */ /* 0x004ee40000000800 */
.L_x_113:
[----:B-----5:R-:W-:Y:S01]  /*67c0*/  FSETP.NEU.AND P3, PT, R27, RZ, PT ;  /* 0x000000ff1b00720b */ /* 0x020fe20003f6d000 */
[----:B------:R-:W-:Y:S01]  /*67d0*/  BSSY B1, `(.L_x_114) ;  /* 0x0000039000017945 */ /* 0x000fe20003800000 */
[----:B------:R-:W-:Y:S01]  /*67e0*/  SEL R3, RZ, 0xffffffff, P2 ;  /* 0xffffffffff037807 */ /* 0x000fe20001000000 */
[----:B------:R-:W-:Y:S01]  /*67f0*/  IMAD.MOV.U32 R72, RZ, RZ, 0x1 ;  /* 0x00000001ff487424 */ /* 0x000fe200078e00ff */
[----:B------:R-:W-:Y:S01]  /*6800*/  @P1 LOP3.LUT P2, RZ, R52, 0xff, RZ, 0xc0, !PT ;  /* 0x000000ff34ff1812 */ /* 0x000fe2000784c0ff */
[C---:B------:R-:W-:Y:S01]  /*6810*/  IMAD R25, R22.reuse, 0x40, R23 ;  /* 0x0000004016197824 */ /* 0x040fe200078e0217 */
[----:B-1----:R-:W-:Y:S01]  /*6820*/  @P1 SEL R0, RZ, 0xffffffff, P3 ;  /* 0xffffffffff001807 */ /* 0x002fe20001800000 */
[----:B------:R-:W-:Y:S01]  /*6830*/  IMAD R60, R67, -0x10, R65 ;  /* 0xfffffff0433c7824 */ /* 0x000fe200078e0241 */
[----:B------:R-:W-:Y:S01]  /*6840*/  LOP3.LUT R63, R63, 0x1, RZ, 0x3c, !PT ;  /* 0x000000013f3f7812 */ /* 0x000fe200078e3cff */
[----:B------:R-:W-:Y:S01]  /*6850*/  IMAD.MOV.U32 R71, RZ, RZ, RZ ;  /* 0x000000ffff477224 */ /* 0x000fe200078e00ff */
[C---:B------:R-:W-:Y:S02]  /*6860*/  @P0 SEL R0, R3.reuse, R0, !P2 ;  /* 0x0000000003000207 */ /* 0x040fe40005000000 */
[----:B------:R-:W-:Y:S02]  /*6870*/  CS2R R38, SRZ ;  /* 0x0000000000267805 */ /* 0x000fe4000001ff00 */
[----:B------:R-:W-:Y:S02]  /*6880*/  LEA R70, R22, UR44, 0x3 ;  /* 0x0000002c16467c11 */ /* 0x000fe4000f8e18ff */
[----:B------:R-:W-:Y:S02]  /*6890*/  CS2R R36, SRZ ;  /* 0x0000000000247805 */ /* 0x000fe4000001ff00 */
[----:B------:R-:W-:Y:S02]  /*68a0*/  @P1 LOP3.LUT R0, R0, 0x1, RZ, 0xc0, !PT ;  /* 0x0000000100001812 */ /* 0x000fe400078ec0ff */
[----:B------:R-:W-:Y:S02]  /*68b0*/  CS2R R34, SRZ ;  /* 0x0000000000227805 */ /* 0x000fe4000001ff00 */
[----:B------:R-:W-:Y:S02]  /*68c0*/  PLOP3.LUT P2, PT, PT, PT, UP1, 0x80, 0x8 ;  /* 0x000000000008781c */ /* 0x000fe40003f4f018 */
[----:B------:R-:W-:Y:S02]  /*68d0*/  CS2R R32, SRZ ;  /* 0x0000000000207805 */ /* 0x000fe4000001ff00 */
[----:B------:R-:W-:Y:S02]  /*68e0*/  ISETP.NE.U32.OR P5, PT, R0, 0x1, !P1 ;  /* 0x000000010000780c */ /* 0x000fe40004fa5470 */
[----:B------:R-:W-:Y:S02]  /*68f0*/  CS2R R42, SRZ ;  /* 0x00000000002a7805 */ /* 0x000fe4000001ff00 */
[----:B------:R-:W-:Y:S02]  /*6900*/  LOP3.LUT P4, R58, R52, 0xff, RZ, 0xc0, !PT ;  /* 0x000000ff343a7812 */ /* 0x000fe4000788c0ff */
[----:B------:R-:W-:Y:S02]  /*6910*/  CS2R R40, SRZ ;  /* 0x0000000000287805 */ /* 0x000fe4000001ff00 */
[----:B------:R-:W-:Y:S02]  /*6920*/  SEL R2, RZ, 0xffffffff, P3 ;  /* 0xffffffffff027807 */ /* 0x000fe40001800000 */
[----:B------:R-:W-:Y:S02]  /*6930*/  CS2R R46, SRZ ;  /* 0x00000000002e7805 */ /* 0x000fe4000001ff00 */
[----:B------:R-:W-:Y:S02]  /*6940*/  P2R R69, PR, RZ, 0x20 ;  /* 0x00000020ff457803 */ /* 0x000fe40000000000 */
[----:B------:R-:W-:Y:S02]  /*6950*/  CS2R R44, SRZ ;  /* 0x00000000002c7805 */ /* 0x000fe4000001ff00 */
[----:B------:R-:W-:Y:S02]  /*6960*/  @P2 SEL R2, R3, R2, !P4 ;  /* 0x0000000203022207 */ /* 0x000fe40006000000 */
[----:B------:R-:W-:Y:S02]  /*6970*/  @P5 SHF.L.U32 R0, R63, 0x1f, RZ ;  /* 0x0000001f3f005819 */ /* 0x000fe400000006ff */
[----:B------:R-:W-:Y:S02]  /*6980*/  LOP3.LUT R2, R2, 0x1, RZ, 0xc0, !PT ;  /* 0x0000000102027812 */ /* 0x000fe400078ec0ff */
[----:B------:R1:W2:Y:S02]  /*6990*/  @P5 SYNCS.PHASECHK.TRANS64.TRYWAIT P1, [UR44+0x90], R0 ;  /* 0x00009000ff0055a7 */ /* 0x0002a4000802112c */
[----:B------:R-:W-:Y:S04]  /*69a0*/  ISETP.NE.U32.AND P2, PT, R2, 0x1, PT ;  /* 0x000000010200780c */ /* 0x000fe80003f45070 */
[----:B------:R-:W-:Y:S02]  /*69b0*/  P2R R73, PR, RZ, 0x4 ;  /* 0x00000004ff497803 */ /* 0x000fe40000000000 */
[----:B-1----:R-:W-:Y:S04]  /*69c0*/  SHF.L.U32 R0, R62, 0x1f, RZ ;  /* 0x0000001f3e007819 */ /* 0x002fe800000006ff */
[----:B------:R1:W4:Y:S01]  /*69d0*/  SYNCS.PHASECHK.TRANS64.TRYWAIT P0, [R70+URZ+0x100], R0 ;  /* 0x00010000460075a7 */ /* 0x00032200080011ff */
[----:B--2---:R-:W-:Y:S01]  /*69e0*/  @P5 SEL R72, RZ, 0x1, !P1 ;  /* 0x00000001ff485807 */ /* 0x004fe20004800000 */
[----:B-1----:R-:W-:Y:S06]  /*69f0*/  @!P5 BRA `(.L_x_115) ;  /* 0x000000000058d947 */ /* 0x002fec0003800000 */
[----:B------:R-:W-:Y:S01]  /*6a00*/  IMAD.MOV.U32 R39, RZ, RZ, RZ ;  /* 0x000000ffff277224 */ /* 0x000fe200078e00ff */
[----:B------:R-:W-:Y:S01]  /*6a10*/  ISETP.NE.AND P1, PT, R72, RZ, PT ;  /* 0x000000ff4800720c */ /* 0x000fe20003f25270 */
[----:B------:R-:W-:Y:S01]  /*6a20*/  BSSY B0, `(.L_x_116) ;  /* 0x000000c000007945 */ /* 0x000fe20003800000 */
[----:B------:R-:W-:Y:S02]  /*6a30*/  CS2R R46, SRZ ;  /* 0x00000000002e7805 */ /* 0x000fe4000001ff00 */
[----:B------:R-:W-:Y:S02]  /*6a40*/  CS2R R44, SRZ ;  /* 0x00000000002c7805 */ /* 0x000fe4000001ff00 */
[----:B------:R-:W-:Y:S02]  /*6a50*/  CS2R R42, SRZ ;  /* 0x00000000002a7805 */ /* 0x000fe4000001ff00 */
[----:B------:R-:W-:Y:S02]  /*6a60*/  CS2R R40, SRZ ;  /* 0x0000000000287805 */ /* 0x000fe4000001ff00 */
[----:B------:R-:W-:Y:S02]  /*6a70*/  CS2R R34, SRZ ;  /* 0x0000000000227805 */ /* 0x000fe4000001ff00 */
[----:B------:R-:W-:Y:S02]  /*6a80*/  CS2R R32, SRZ ;  /* 0x0000000000207805 */ /* 0x000fe4000001ff00 */
[----:B------:R-:W-:Y:S01]  /*6a90*/  CS2R R36, SRZ ;  /* 0x0000000000247805 */ /* 0x000fe2000001ff00 */
[----:B------:R-:W-:Y:S06]  /*6aa0*/  @P1 BRA `(.L_x_117) ;  /* 0x00000000000c1947 */ /* 0x000fec0003800000 */
[----:B------:R-:W-:Y:S04]  /*6ab0*/  SHF.L.U32 R3, R63, 0x1f, RZ ;  /* 0x0000001f3f037819 */ /* 0x000fe800000006ff */
[----:B------:R-:W1:Y:S02]  /*6ac0*/  SYNCS.PHASECHK.TRANS64.TRYWAIT P1, [UR44+0x90], R3 ;  /* 0x00009003ff0075a7 */ /* 0x000e64000802112c */
[----:B-1----:R-:W-:Y:S05]  /*6ad0*/  @!P1 BRA `(.L_x_118) ;  /* 0x0000003400409947 */ /* 0x002fea0003800000 */
.L_x_117:
[----:B------:R-:W-:Y:S05]  /*6ae0*/  BSYNC B0 ;  /* 0x0000000000007941 */ /* 0x000fea0003800000 */
.L_x_116:
[----:B------:R-:W-:Y:S01]  /*6af0*/  ISETP.NE.AND P1, PT, R73, RZ, PT ;  /* 0x000000ff4900720c */ /* 0x000fe20003f25270 */
[----:B------:R-:W-:Y:S11]  /*6b00*/  HFMA2 R71, -RZ, RZ, 0, 5.9604644775390625e-08 ;  /* 0x00000001ff477431 */ /* 0x000ff600000001ff */
[----:B------:R-:W-:Y:S01]  /*6b10*/  @!UPT UIADD3 URZ, UPT, UPT, URZ, URZ, URZ ;  /* 0x000000fffffff290 */ /* 0x000fe2000fffe0ff */
[----:B------:R2:W1:Y:S04]  /*6b20*/  @P1 LDS.128 R44, [R66] ;  /* 0x00000000422c1984 */ /* 0x0004680000000c00 */
[----:B------:R2:W1:Y:S04]  /*6b30*/  @P1 LDS.128 R40, [R65+0x10] ;  /* 0x0000100041281984 */ /* 0x0004680000000c00 */
[----:B------:R2:W1:Y:S04]  /*6b40*/  @P1 LDS.128 R32, [R64+0x20] ;  /* 0x0000200040201984 */ /* 0x0004680000000c00 */
[----:B------:R2:W1:Y:S02]  /*6b50*/  @P1 LDS.128 R36, [R60+0x30] ;  /* 0x000030003c241984 */ /* 0x0004640000000c00 */
.L_x_115:
[----:B------:R-:W-:Y:S05]  /*6b60*/  BSYNC B1 ;  /* 0x0000000000017941 */ /* 0x000fea0003800000 */
.L_x_114:
[----:B-1----:R-:W-:Y:S04]  /*6b70*/  SHF.R.U32.HI R2, RZ, 0x15, R25 ;  /* 0x00000015ff027819 */ /* 0x002fe80000011619 */
[----:B------:R-:W-:Y:S01]  /*6b80*/  LOP3.LUT P1, RZ, R2, 0x3, R53, 0x48, !PT ;  /* 0x0000000302ff7812 */ /* 0x000fe20007824835 */
[----:B------:R-:W-:Y:S01]  /*6b90*/  @!UPT UIADD3 URZ, UPT, UPT, URZ, URZ, URZ ;  /* 0x000000fffffff290 */ /* 0x000fe2000fffe0ff */
[----:B----4-:R-:W-:Y:S11]  /*6ba0*/  @P0 BRA `(.L_x_119) ;  /* 0x0000000000080947 */ /* 0x010ff60003800000 */
[----:B------:R-:W1:Y:S02]  /*6bb0*/  SYNCS.PHASECHK.TRANS64.TRYWAIT P0, [R70+URZ+0x100], R0 ;  /* 0x00010000460075a7 */ /* 0x000e6400080011ff */
[----:B-1----:R-:W-:Y:S05]  /*6bc0*/  @!P0 BRA `(.L_x_120) ;  /* 0x00000034001c8947 */ /* 0x002fea0003800000 */
.L_x_119:
[----:B------:R-:W-:Y:S05]  /*6bd0*/  @!P1 BRA `(.L_x_121) ;  /* 0x0000000000409947 */ /* 0x000fea0003800000 */
[----:B------:R-:W4:Y:S01]  /*6be0*/  LDCU.64 UR8, c[0x4][0x70] ;  /* 0x01000e00ff0877ac */ /* 0x000f220008000a00 */
[----:B------:R-:W-:Y:S01]  /*6bf0*/  MOV R3, 0x0 ;  /* 0x0000000000037802 */ /* 0x000fe20000000f00 */
[----:B------:R-:W-:Y:S02]  /*6c00*/  HFMA2 R12, -RZ, RZ, 0, 5.9604644775390625e-08 ;  /* 0x00000001ff0c7431 */ /* 0x000fe400000001ff */
[----:B------:R-:W-:Y:S02]  /*6c10*/  IMAD.MOV.U32 R8, RZ, RZ, 0x192 ;  /* 0x00000192ff087424 */ /* 0x000fe400078e00ff */
[----:B------:R-:W-:Y:S01]  /*6c20*/  IMAD.MOV.U32 R13, RZ, RZ, RZ ;  /* 0x000000ffff0d7224 */ /* 0x000fe200078e00ff */
[----:B------:R-:W5:Y:S01]  /*6c30*/  LDCU.64 UR6, c[0x4][0x78] ;  /* 0x01000f00ff0677ac */ /* 0x000f620008000a00 */
[----:B------:R-:W1:Y:S01]  /*6c40*/  LDC.64 R2, c[0x4][R3] ;  /* 0x0100000003027b82 */ /* 0x000e620000000a00 */
[----:B------:R-:W2:Y:S01]  /*6c50*/  LDCU.64 UR4, c[0x4][0x10] ;  /* 0x01000200ff0477ac */ /* 0x000ea20008000a00 */
[----:B----4-:R-:W-:Y:S01]  /*6c60*/  MOV R5, UR9 ;  /* 0x0000000900057c02 */ /* 0x010fe20008000f00 */
[----:B------:R-:W-:Y:S01]  /*6c70*/  IMAD.U32 R4, RZ, RZ, UR8 ;  /* 0x00000008ff047e24 */ /* 0x000fe2000f8e00ff */
[----:B-----5:R-:W-:Y:S01]  /*6c80*/  MOV R7, UR7 ;  /* 0x0000000700077c02 */ /* 0x020fe20008000f00 */
[----:B------:R-:W-:Y:S01]  /*6c90*/  IMAD.U32 R6, RZ, RZ, UR6 ;  /* 0x00000006ff067e24 */ /* 0x000fe2000f8e00ff */
[----:B--2---:R-:W-:Y:S01]  /*6ca0*/  MOV R11, UR5 ;  /* 0x00000005000b7c02 */ /* 0x004fe20008000f00 */
[----:B------:R-:W-:Y:S02]  /*6cb0*/  IMAD.U32 R10, RZ, RZ, UR4 ;  /* 0x00000004ff0a7e24 */ /* 0x000fe4000f8e00ff */
[----:B------:R-:W-:Y:S07]  /*6cc0*/  LEPC R20, `(.L_x_121) ;  /* 0x000000001014794e */ /* 0x000fee0000000000 */
[----:B-1-3--:R-:W-:Y:S05]  /*6cd0*/  CALL.ABS.NOINC R2 ;  /* 0x0000000002007343 */ /* 0x00afea0003c00000 */
.L_x_121:
[----:B------:R-:W-:Y:S01]  /*6ce0*/  LOP3.LUT R20, R44, 0xffffe000, RZ, 0xc0, !PT ;  /* 0xffffe0002c147812 */ /* 0x000fe200078ec0ff */
[----:B------:R-:W-:Y:S05]  /*6cf0*/  WARPSYNC.ALL ;  /* 0x0000000000007948 */ /* 0x000fea0003800000 */
[----:B------:R-:W-:Y:S01]  /*6d00*/  R2UR UR4, R25 ;  /* 0x00000000190472ca */ /* 0x000fe200000e0000 */
[----:B------:R-:W-:Y:S01]  /*6d10*/  BSSY.RECONVERGENT B0, `(.L_x_122) ;  /* 0x0000058000007945 */ /* 0x000fe20003800200 */
[----:B------:R-:W-:Y:S11]  /*6d20*/  ISETP.NE.AND P0, PT, R68, RZ, PT ;  /* 0x000000ff4400720c */ /* 0x000ff60003f05270 */
[----:B------:R-:W1:Y:S02]  /*6d30*/  LDTM.x16 R4, tmem[UR4] ;  /* 0x00000004000479ee */ /* 0x000e640008240000 */
[C---:B-1-3--:R-:W-:Y:S01]  /*6d40*/  FMUL R0, R24.reuse, R4 ;  /* 0x0000000418007220 */ /* 0x04afe20000400000 */
[C---:B------:R-:W-:Y:S01]  /*6d50*/  FMUL R2, R24.reuse, R5 ;  /* 0x0000000518027220 */ /* 0x040fe20000400000 */
[C---:B------:R-:W-:Y:S01]  /*6d60*/  FMUL R4, R24.reuse, R8 ;  /* 0x0000000818047220 */ /* 0x040fe20000400000 */
[C---:B------:R-:W-:Y:S01]  /*6d70*/  FMUL R5, R24.reuse, R9 ;  /* 0x0000000918057220 */ /* 0x040fe20000400000 */
[C---:B------:R-:W-:Y:S01]  /*6d80*/  FMUL R8, R24.reuse, R12 ;  /* 0x0000000c18087220 */ /* 0x040fe20000400000 */
[C---:B------:R-:W-:Y:S01]  /*6d90*/  FMUL R9, R24.reuse, R13 ;  /* 0x0000000d18097220 */ /* 0x040fe20000400000 */
[C---:B------:R-:W-:Y:S01]  /*6da0*/  FMUL R12, R24.reuse, R16 ;  /* 0x00000010180c7220 */ /* 0x040fe20000400000 */
[----:B------:R-:W-:Y:S01]  /*6db0*/  LOP3.LUT R16, R45, 0xffffe000, RZ, 0xc0, !PT ;  /* 0xffffe0002d107812 */ /* 0x000fe200078ec0ff */
[----:B------:R-:W-:Y:S01]  /*6dc0*/  FMUL R13, R24, R17 ;  /* 0x00000011180d7220 */ /* 0x000fe20000400000 */
[----:B------:R-:W-:Y:S01]  /*6dd0*/  LOP3.LUT R17, R46, 0xffffe000, RZ, 0xc0, !PT ;  /* 0xffffe0002e117812 */ /* 0x000fe200078ec0ff */
[----:B------:R-:W-:Y:S01]  /*6de0*/  FFMA R28, R27, R20, R0 ;  /* 0x000000141b1c7223 */ /* 0x000fe20000000000 */
[----:B------:R-:W-:Y:S01]  /*6df0*/  LOP3.LUT R0, R47, 0xffffe000, RZ, 0xc0, !PT ;  /* 0xffffe0002f007812 */ /* 0x000fe200078ec0ff */
[C---:B------:R-:W-:Y:S01]  /*6e00*/  FMUL R3, R24.reuse, R6 ;  /* 0x0000000618037220 */ /* 0x040fe20000400000 */
[C---:B------:R-:W-:Y:S01]  /*6e10*/  FMUL R6, R24.reuse, R10 ;  /* 0x0000000a18067220 */ /* 0x040fe20000400000 */
[C---:B------:R-:W-:Y:S01]  /*6e20*/  FMUL R7, R24.reuse, R7 ;  /* 0x0000000718077220 */ /* 0x040fe20000400000 */
[----:B------:R-:W-:Y:S01]  /*6e30*/  F2FP.TF32.F32.PACK_B R28, R28 ;  /* 0x0000001cff1c723e */ /* 0x000fe200024050ff */
[C---:B------:R-:W-:Y:S01]  /*6e40*/  FMUL R10, R24.reuse, R14 ;  /* 0x0000000e180a7220 */ /* 0x040fe20000400000 */
[----:B------:R-:W-:Y:S01]  /*6e50*/  FMUL R14, R24, R18 ;  /* 0x00000012180e7220 */ /* 0x000fe20000400000 */
[----:B------:R-:W-:Y:S01]  /*6e60*/  LOP3.LUT R18, R40, 0xffffe000, RZ, 0xc0, !PT ;  /* 0xffffe00028127812 */ /* 0x000fe200078ec0ff */
[----:B------:R-:W-:Y:S01]  /*6e70*/  FFMA R29, R27, R16, R2 ;  /* 0x000000101b1d7223 */ /* 0x000fe20000000002 */
[----:B------:R-:W-:Y:S01]  /*6e80*/  LOP3.LUT R2, R41, 0xffffe000, RZ, 0xc0, !PT ;  /* 0xffffe00029027812 */ /* 0x000fe200078ec0ff */
[----:B------:R-:W-:Y:S01]  /*6e90*/  FFMA R30, R27, R17, R3 ;  /* 0x000000111b1e7223 */ /* 0x000fe20000000003 */
[----:B------:R-:W-:Y:S01]  /*6ea0*/  LOP3.LUT R3, R43, 0xffffe000, RZ, 0xc0, !PT ;  /* 0xffffe0002b037812 */ /* 0x000fe200078ec0ff */
[C---:B------:R-:W-:Y:S01]  /*6eb0*/  FFMA R31, R27.reuse, R0, R7 ;  /* 0x000000001b1f7223 */ /* 0x040fe20000000007 */
[----:B------:R-:W-:Y:S01]  /*6ec0*/  LOP3.LUT R0, R42, 0xffffe000, RZ, 0xc0, !PT ;  /* 0xffffe0002a007812 */ /* 0x000fe200078ec0ff */
[C---:B------:R-:W-:Y:S01]  /*6ed0*/  FFMA R4, R27.reuse, R18, R4 ;  /* 0x000000121b047223 */ /* 0x040fe20000000004 */
[----:B------:R-:W-:Y:S01]  /*6ee0*/  F2FP.TF32.F32.PACK_B R29, R29 ;  /* 0x0000001dff1d723e */ /* 0x000fe200024050ff */
[C---:B------:R-:W-:Y:S01]  /*6ef0*/  FFMA R5, R27.reuse, R2, R5 ;  /* 0x000000021b057223 */ /* 0x040fe20000000005 */
[----:B------:R-:W-:Y:S01]  /*6f00*/  FMUL R11, R24, R11 ;  /* 0x0000000b180b7220 */ /* 0x000fe20000400000 */
[----:B------:R-:W-:Y:S01]  /*6f10*/  F2FP.TF32.F32.PACK_B R30, R30 ;  /* 0x0000001eff1e723e */ /* 0x000fe200024050ff */
[C---:B------:R-:W-:Y:S01]  /*6f20*/  FFMA R6, R27.reuse, R0, R6 ;  /* 0x000000001b067223 */ /* 0x040fe20000000006 */
[----:B------:R-:W-:Y:S01]  /*6f30*/  F2FP.TF32.F32.PACK_B R31, R31 ;  /* 0x0000001fff1f723e */ /* 0x000fe200024050ff */
[----:B------:R-:W-:Y:S01]  /*6f40*/  FFMA R7, R27, R3, R11 ;  /* 0x000000031b077223 */ /* 0x000fe2000000000b */
[----:B------:R-:W-:Y:S01]  /*6f50*/  LOP3.LUT R2, R32, 0xffffe000, RZ, 0xc0, !PT ;  /* 0xffffe00020027812 */ /* 0x000fe200078ec0ff */
[----:B------:R-:W-:Y:S01]  /*6f60*/  FMUL R15, R24, R15 ;  /* 0x0000000f180f7220 */ /* 0x000fe20000400000 */
[----:B------:R-:W-:Y:S01]  /*6f70*/  LOP3.LUT R16, R33, 0xffffe000, RZ, 0xc0, !PT ;  /* 0xffffe00021107812 */ /* 0x000fe200078ec0ff */
[----:B------:R1:W-:Y:S01]  /*6f80*/  STS.128 [R66], R28 ;  /* 0x0000001c42007388 */ /* 0x0003e20000000c00 */
[----:B------:R-:W-:Y:S01]  /*6f90*/  LOP3.LUT R0, R34, 0xffffe000, RZ, 0xc0, !PT ;  /* 0xffffe00022007812 */ /* 0x000fe200078ec0ff */
[----:B------:R-:W-:Y:S01]  /*6fa0*/  FFMA R8, R27, R2, R8 ;  /* 0x000000021b087223 */ /* 0x000fe20000000008 */
[----:B------:R-:W-:Y:S01]  /*6fb0*/  LOP3.LUT R2, R35, 0xffffe000, RZ, 0xc0, !PT ;  /* 0xffffe00023027812 */ /* 0x000fe200078ec0ff */
[C---:B------:R-:W-:Y:S01]  /*6fc0*/  FFMA R9, R27.reuse, R16, R9 ;  /* 0x000000101b097223 */ /* 0x040fe20000000009 */
[----:B------:R-:W-:Y:S01]  /*6fd0*/  F2FP.TF32.F32.PACK_B R4, R4 ;  /* 0x00000004ff04723e */ /* 0x000fe200024050ff */
[C---:B------:R-:W-:Y:S01]  /*6fe0*/  FFMA R10, R27.reuse, R0, R10 ;  /* 0x000000001b0a7223 */ /* 0x040fe2000000000a */
[----:B------:R-:W-:Y:S01]  /*6ff0*/  F2FP.TF32.F32.PACK_B R5, R5 ;  /* 0x00000005ff05723e */ /* 0x000fe200024050ff */
[----:B------:R-:W-:Y:S01]  /*7000*/  FFMA R11, R27, R2, R15 ;  /* 0x000000021b0b7223 */ /* 0x000fe2000000000f */
[----:B------:R-:W-:Y:S01]  /*7010*/  F2FP.TF32.F32.PACK_B R6, R6 ;  /* 0x00000006ff06723e */ /* 0x000fe200024050ff */
[----:B------:R-:W-:Y:S01]  /*7020*/  FMUL R19, R24, R19 ;  /* 0x0000001318137220 */ /* 0x000fe20000400000 */
[----:B------:R-:W-:Y:S02]  /*7030*/  F2FP.TF32.F32.PACK_B R7, R7 ;  /* 0x00000007ff07723e */ /* 0x000fe400024050ff */
[----:B------:R-:W-:Y:S02]  /*7040*/  LOP3.LUT R3, R36, 0xffffe000, RZ, 0xc0, !PT ;  /* 0xffffe00024037812 */ /* 0x000fe400078ec0ff */
[----:B------:R-:W-:Y:S01]  /*7050*/  LOP3.LUT R0, R37, 0xffffe000, RZ, 0xc0, !PT ;  /* 0xffffe00025007812 */ /* 0x000fe200078ec0ff */
[----:B------:R1:W-:Y:S01]  /*7060*/  STS.128 [R65+0x10], R4 ;  /* 0x0000100441007388 */ /* 0x0003e20000000c00 */
        /* <DEDUP_REMOVED lines=8> */
[----:B------:R-:W-:Y:S02]  /*70f0*/  F2FP.TF32.F32.PACK_B R10, R10 ;  /* 0x0000000aff0a723e */ /* 0x000fe400024050ff */
[----:B------:R-:W-:Y:S02]  /*7100*/  F2FP.TF32.F32.PACK_B R11, R11 ;  /* 0x0000000bff0b723e */ /* 0x000fe400024050ff */
[----:B------:R-:W-:Y:S02]  /*7110*/  F2FP.TF32.F32.PACK_B R12, R12 ;  /* 0x0000000cff0c723e */ /* 0x000fe400024050ff */
[----:B------:R-:W-:Y:S01]  /*7120*/  F2FP.TF32.F32.PACK_B R13, R13 ;  /* 0x0000000dff0d723e */ /* 0x000fe200024050ff */
[----:B------:R1:W-:Y:S01]  /*7130*/  STS.128 [R64+0x20], R8 ;  /* 0x0000200840007388 */ /* 0x0003e20000000c00 */
[----:B------:R-:W-:Y:S02]  /*7140*/  F2FP.TF32.F32.PACK_B R14, R14 ;  /* 0x0000000eff0e723e */ /* 0x000fe400024050ff */
[----:B------:R-:W-:Y:S05]  /*7150*/  F2FP.TF32.F32.PACK_B R15, R15 ;  /* 0x0000000fff0f723e */ /* 0x000fea00024050ff */
[----:B------:R1:W-:Y:S01]  /*7160*/  STS.128 [R60+0x30], R12 ;  /* 0x0000300c3c007388 */ /* 0x0003e20000000c00 */
[----:B------:R-:W-:Y:S01]  /*7170*/  @!PT LDS RZ, [RZ] ;  /* 0x00000000fffff984 */ /* 0x000fe20000000800 */
[----:B------:R-:W-:Y:S01]  /*7180*/  @!PT LDS RZ, [RZ] ;  /* 0x00000000fffff984 */ /* 0x000fe20000000800 */
[----:B------:R-:W-:Y:S01]  /*7190*/  @!PT LDS RZ, [RZ] ;  /* 0x00000000fffff984 */ /* 0x000fe20000000800 */
[----:B------:R-:W-:Y:S01]  /*71a0*/  @!PT LDS RZ, [RZ] ;  /* 0x00000000fffff984 */ /* 0x000fe20000000800 */
[----:B------:R3:W-:Y:S07]  /*71b0*/  MEMBAR.ALL.CTA ;  /* 0x0000000000007992 */ /* 0x0007ee0000008000 */
[----:B---3--:R-:W3:Y:S02]  /*71c0*/  FENCE.VIEW.ASYNC.S ;  /* 0x00000000000073c6 */ /* 0x008ee40000000000 */
[----:B---3--:R-:W-:Y:S06]  /*71d0*/  BAR.SYNC.DEFER_BLOCKING 0x1, 0x80 ;  /* 0x0042000000007b1d */ /* 0x008fec0000010000 */
[----:B------:R-:W-:Y:S05]  /*71e0*/  @P0 BRA `(.L_x_123) ;  /* 0x0000000000280947 */ /* 0x000fea0003800000 */
[----:B------:R-:W3:Y:S01]  /*71f0*/  LDCU.64 UR6, c[0x0][0x348] ;  /* 0x00006900ff0677ac */ /* 0x000ee20008000a00 */
[----:B------:R-:W-:Y:S01]  /*7200*/  UIADD3 UR4, UPT, UPT, UR44, 0x200, URZ ;  /* 0x000002002c047890 */ /* 0x000fe2000fffe0ff */
[----:B------:R-:W-:Y:S05]  /*7210*/  UMOV UR51, UR36 ;  /* 0x0000002400337c82 */ /* 0x000fea0008000000 */
[----:B------:R-:W-:Y:S04]  /*7220*/  MOV R57, UR4 ;  /* 0x0000000400397c02 */ /* 0x000fe80008000f00 */
[----:B------:R-:W-:Y:S01]  /*7230*/  R2UR UR48, R57 ;  /* 0x00000000393072ca */ /* 0x000fe200000e0000 */
[----:B---3--:R-:W-:Y:S04]  /*7240*/  UIADD3 UR4, UP0, UPT, UR6, 0x680, URZ ;  /* 0x0000068006047890 */ /* 0x008fe8000ff1e0ff */
[----:B------:R-:W-:Y:S09]  /*7250*/  UIADD3.X UR5, UPT, UPT, URZ, UR7, URZ, UP0, !UPT ;  /* 0x00000007ff057290 */ /* 0x000ff200087fe4ff */
[----:B------:R3:W-:Y:S01]  /*7260*/  UTMASTG.3D [UR48], [UR4] ;  /* 0x00000030040073b5 */ /* 0x0007e20008010000 */
[----:B------:R0:W-:Y:S01]  /*7270*/  UTMACMDFLUSH ;  /* 0x00000000000079b7 */ /* 0x0001e20000000000 */
[----:B---3--:R-:W-:Y:S04]  /*7280*/  DEPBAR.LE SB0, 0x1 ;  /* 0x000080400000791a */ /* 0x008fe80000000000 */
.L_x_123:
[----:B------:R-:W-:Y:S05]  /*7290*/  BSYNC.RECONVERGENT B0 ;  /* 0x0000000000007941 */ /* 0x000fea0003800200 */
.L_x_122:
[----:B------:R-:W-:Y:S01]  /*72a0*/  BAR.SYNC.DEFER_BLOCKING 0x1, 0x80 ;  /* 0x0042000000007b1d */ /* 0x000fe20000010000 */
[----:B------:R-:W-:Y:S01]  /*72b0*/  ISETP.NE.AND P1, PT, R69, RZ, PT ;  /* 0x000000ff4500720c */ /* 0x000fe20003f25270 */
[----:B------:R-:W-:Y:S01]  /*72c0*/  UISETP.NE.AND UP0, UPT, UR47, URZ, UPT ;  /* 0x000000ff2f00728c */ /* 0x000fe2000bf05270 */
[----:B------:R-:W-:Y:S11]  /*72d0*/  LEA R2, R71, UR44, 0x3 ;  /* 0x0000002c47027c11 */ /* 0x000ff6000f8e18ff */
[----:B-1----:R-:W-:Y:S01]  /*72e0*/  @P1 SHF.L.U32 R4, R63, 0x1f, RZ ;  /* 0x0000001f3f041819 */ /* 0x002fe200000006ff */
[----:B------:R-:W-:Y:S06]  /*72f0*/  BRA.U !UP0, `(.L_x_124) ;  /* 0x0000000108247547 */ /* 0x000fec000b800000 */
[----:B------:R-:W1:Y:S01]  /*7300*/  S2R R0, SR_CgaCtaId ;  /* 0x0000000000007919 */ /* 0x000e620000008800 */
[----:B------:R-:W-:Y:S01]  /*7310*/  IMAD.U32 R3, RZ, RZ, UR46 ;  /* 0x0000002eff037e24 */ /* 0x000fe2000f8e00ff */
[----:B------:R-:W-:Y:S04]  /*7320*/  UIADD3 UR4, UPT, UPT, UR46, 0x1, URZ ;  /* 0x000000012e047890 */ /* 0x000fe8000fffe0ff */
[----:B------:R-:W-:Y:S01]  /*7330*/  @P1 LEA R3, R3, UR44, 0x3 ;  /* 0x0000002c03031c11 */ /* 0x000fe2000f8e18ff */
[----:B------:R-:W-:Y:S04]  /*7340*/  UISETP.NE.AND UP0, UPT, UR4, 0x4, UPT ;  /* 0x000000040400788c */ /* 0x000fe8000bf05270 */
[----:B------:R-:W-:Y:S01]  /*7350*/  @P1 VIADD R3, R3, 0xb0 ;  /* 0x000000b003031836 */ /* 0x000fe20000000000 */
[----:B------:R-:W-:Y:S04]  /*7360*/  USEL UR46, UR4, URZ, UP0 ;  /* 0x000000ff042e7287 */ /* 0x000fe80008000000 */
[----:B-1----:R-:W-:Y:S04]  /*7370*/  @P1 PRMT R0, R0, 0x654, R3 ;  /* 0x0000065400001816 */ /* 0x002fe80000000003 */
[----:B------:R1:W-:Y:S04]  /*7380*/  @P1 SYNCS.ARRIVE.TRANS64.RED.A1T0 RZ, [R0+URZ], RZ ;  /* 0x000000ff00ff19a7 */ /* 0x0003e800081004ff */
.L_x_124:
[----:B------:R-:W3:Y:S01]  /*7390*/  @P1 SYNCS.PHASECHK.TRANS64.TRYWAIT P0, [R2+URZ+0x90], R4 ;  /* 0x00009004020015a7 */ /* 0x000ee200080011ff */
[----:B------:R-:W-:Y:S01]  /*73a0*/  BSSY B1, `(.L_x_125) ;  /* 0x0000016000017945 */ /* 0x000fe20003800000 */
[----:B---3--:R-:W-:Y:S03]  /*73b0*/  @P1 SEL R72, RZ, 0x1, !P0 ;  /* 0x00000001ff481807 */ /* 0x008fe60004000000 */
[----:B------:R-:W-:Y:S05]  /*73c0*/  @!P1 BRA `(.L_x_126) ;  /* 0x00000000004c9947 */ /* 0x000fea0003800000 */
[----:B------:R-:W-:Y:S01]  /*73d0*/  ISETP.NE.AND P0, PT, R72, RZ, PT ;  /* 0x000000ff4800720c */ /* 0x000fe20003f05270 */
[----:B------:R-:W-:Y:S01]  /*73e0*/  BSSY B0, `(.L_x_127) ;  /* 0x000000b000007945 */ /* 0x000fe20003800000 */
[----:B------:R-:W-:Y:S11]  /*73f0*/  ISETP.NE.AND P1, PT, R73, RZ, PT ;  /* 0x000000ff4900720c */ /* 0x000ff60003f25270 */
[----:B------:R-:W-:Y:S02]  /*7400*/  @!UPT UIADD3 URZ, UPT, UPT, URZ, URZ, URZ ;  /* 0x000000fffffff290 */ /* 0x000fe4000fffe0ff */
[C---:B------:R-:W-:Y:S01]  /*7410*/  @P1 IMAD R6, R71.reuse, 0x2000, R66 ;  /* 0x0000200047061824 */ /* 0x040fe200078e0242 */
[C---:B------:R-:W-:Y:S01]  /*7420*/  @P1 LEA R4, R71.reuse, R64, 0xd ;  /* 0x0000004047041211 */ /* 0x040fe200078e68ff */
[C---:B------:R-:W-:Y:S02]  /*7430*/  @P1 IMAD R5, R71.reuse, 0x2000, R65 ;  /* 0x0000200047051824 */ /* 0x040fe400078e0241 */
[----:B------:R-:W-:Y:S01]  /*7440*/  @P1 IMAD R3, R71, 0x2000, R60 ;  /* 0x0000200047031824 */ /* 0x000fe200078e023c */
[----:B------:R-:W-:Y:S06]  /*7450*/  @P0 BRA `(.L_x_128) ;  /* 0x00000000000c0947 */ /* 0x000fec0003800000 */
[----:B-1----:R-:W-:Y:S04]  /*7460*/  SHF.L.U32 R0, R63, 0x1f, RZ ;  /* 0x0000001f3f007819 */ /* 0x002fe800000006ff */
[----:B------:R-:W1:Y:S02]  /*7470*/  SYNCS.PHASECHK.TRANS64.TRYWAIT P0, [R2+URZ+0x90], R0 ;  /* 0x00009000020075a7 */ /* 0x000e6400080011ff */
[----:B-1----:R-:W-:Y:S05]  /*7480*/  @!P0 BRA `(.L_x_129) ;  /* 0x0000002c00008947 */ /* 0x002fea0003800000 */
.L_x_128:
[----:B------:R-:W-:Y:S05]  /*7490*/  BSYNC B0 ;  /* 0x0000000000007941 */ /* 0x000fea0003800000 */
.L_x_127:
[----:B------:R-:W-:Y:S02]  /*74a0*/  ISETP.NE.AND P0, PT, R73, RZ, PT ;  /* 0x000000ff4900720c */ /* 0x000fe40003f05270 */
[----:B------:R-:W-:Y:S11]  /*74b0*/  IADD3 R71, PT, PT, R71, 0x1, RZ ;  /* 0x0000000147477810 */ /* 0x000ff60007ffe0ff */
[----:B------:R3:W4:Y:S04]  /*74c0*/  @P0 LDS.128 R44, [R6] ;  /* 0x00000000062c0984 */ /* 0x0007280000000c00 */
[----:B------:R3:W1:Y:S04]  /*74d0*/  @P0 LDS.128 R40, [R5+0x10] ;  /* 0x0000100005280984 */ /* 0x0006680000000c00 */
[----:B------:R3:W1:Y:S04]  /*74e0*/  @P0 LDS.128 R32, [R4+0x20] ;  /* 0x0000200004200984 */ /* 0x0006680000000c00 */
[----:B------:R3:W1:Y:S02]  /*74f0*/  @P0 LDS.128 R36, [R3+0x30] ;  /* 0x0000300003240984 */ /* 0x0006640000000c00 */
.L_x_126:
[----:B------:R-:W-:Y:S05]  /*7500*/  BSYNC B1 ;  /* 0x0000000000017941 */ /* 0x000fea0003800000 */
.L_x_125:
[----:B-1----:R-:W-:Y:S05]  /*7510*/  VIADD R0, R25, 0x10 ;  /* 0x0000001019007836 */ /* 0x002fea0000000000 */
[----:B------:R-:W-:Y:S04]  /*7520*/  SHF.R.U32.HI R0, RZ, 0x15, R0 ;  /* 0x00000015ff007819 */ /* 0x000fe80000011600 */
[----:B------:R-:W-:Y:S11]  /*7530*/  LOP3.LUT P0, RZ, R0, 0x3, R53, 0x48, !PT ;  /* 0x0000000300ff7812 */ /* 0x000ff60007804835 */
[----:B------:R-:W-:Y:S02]  /*7540*/  @!UPT UIADD3 URZ, UPT, UPT, URZ, URZ, URZ ;  /* 0x000000fffffff290 */ /* 0x000fe4000fffe0ff */
[----:B------:R-:W-:Y:S05]  /*7550*/  @!P0 BRA `(.L_x_130) ;  /* 0x0000000000408947 */ /* 0x000fea0003800000 */
[----:B------:R-:W1:Y:S01]  /*7560*/  LDCU.64 UR8, c[0x4][0x70] ;  /* 0x01000e00ff0877ac */ /* 0x000e620008000a00 */
[----:B---3--:R-:W-:Y:S01]  /*7570*/  MOV R3, 0x0 ;  /* 0x0000000000037802 */ /* 0x008fe20000000f00 */
[----:B------:R-:W-:Y:S02]  /*7580*/  HFMA2 R12, -RZ, RZ, 0, 5.9604644775390625e-08 ;  /* 0x00000001ff0c7431 */ /* 0x000fe400000001ff */
[----:B------:R-:W-:Y:S02]  /*7590*/  IMAD.MOV.U32 R8, RZ, RZ, 0x192 ;  /* 0x00000192ff087424 */ /* 0x000fe400078e00ff */
[----:B------:R-:W-:Y:S01]  /*75a0*/  IMAD.MOV.U32 R13, RZ, RZ, RZ ;  /* 0x000000ffff0d7224 */ /* 0x000fe200078e00ff */
[----:B------:R-:W3:Y:S01]  /*75b0*/  LDCU.64 UR6, c[0x4][0x78] ;  /* 0x01000f00ff0677ac */ /* 0x000ee20008000a00 */
[----:B------:R-:W2:Y:S01]  /*75c0*/  LDC.64 R2, c[0x4][R3] ;  /* 0x0100000003027b82 */ /* 0x000ea20000000a00 */
[----:B------:R-:W5:Y:S01]  /*75d0*/  LDCU.64 UR4, c[0x4][0x10] ;  /* 0x01000200ff0477ac */ /* 0x000f620008000a00 */
[----:B-1----:R-:W-:Y:S01]  /*75e0*/  MOV R5, UR9 ;  /* 0x0000000900057c02 */ /* 0x002fe20008000f00 */
[----:B------:R-:W-:Y:S01]  /*75f0*/  IMAD.U32 R4, RZ, RZ, UR8 ;  /* 0x00000008ff047e24 */ /* 0x000fe2000f8e00ff */
[----:B---3--:R-:W-:Y:S01]  /*7600*/  MOV R7, UR7 ;  /* 0x0000000700077c02 */ /* 0x008fe20008000f00 */
[----:B------:R-:W-:Y:S01]  /*7610*/  IMAD.U32 R6, RZ, RZ, UR6 ;  /* 0x00000006ff067e24 */ /* 0x000fe2000f8e00ff */
[----:B-----5:R-:W-:Y:S01]  /*7620*/  MOV R11, UR5 ;  /* 0x00000005000b7c02 */ /* 0x020fe20008000f00 */
[----:B------:R-:W-:Y:S02]  /*7630*/  IMAD.U32 R10, RZ, RZ, UR4 ;  /* 0x00000004ff0a7e24 */ /* 0x000fe4000f8e00ff */
[----:B------:R-:W-:Y:S07]  /*7640*/  LEPC R20, `(.L_x_130) ;  /* 0x000000001014794e */ /* 0x000fee0000000000 */
[----:B--2-4-:R-:W-:Y:S05]  /*7650*/  CALL.ABS.NOINC R2 ;  /* 0x0000000002007343 */ /* 0x014fea0003c00000 */
.L_x_130:
[----:B---34-:R-:W-:Y:S01]  /*7660*/  LOP3.LUT R3, R44, 0xffffe000, RZ, 0xc0, !PT ;  /* 0xffffe0002c037812 */ /* 0x018fe200078ec0ff */
[----:B------:R-:W-:Y:S05]  /*7670*/  WARPSYNC.ALL ;  /* 0x0000000000007948 */ /* 0x000fea0003800000 */
[----:B------:R-:W-:Y:S01]  /*7680*/  R2UR UR4, R25 ;  /* 0x00000000190472ca */ /* 0x000fe200000e0000 */
[----:B------:R-:W1:Y:S01]  /*7690*/  S2R R74, SR_CgaCtaId ;  /* 0x00000000004a7919 */ /* 0x000e620000008800 */
[----:B------:R-:W-:Y:S01]  /*76a0*/  LOP3.LUT R20, R40, 0xffffe000, RZ, 0xc0, !PT ;  /* 0xffffe00028147812 */ /* 0x000fe200078ec0ff */
[----:B------:R-:W-:Y:S01]  /*76b0*/  BSSY.RECONVERGENT B0, `(.L_x_131) ;  /* 0x000005e000007945 */ /* 0x000fe20003800200 */
[----:B------:R-:W-:Y:S02]  /*76c0*/  ISETP.NE.AND P6, PT, R69, RZ, PT ;  /* 0x000000ff4500720c */ /* 0x000fe40003fc5270 */
[----:B------:R-:W-:Y:S07]  /*76d0*/  ISETP.NE.AND P0, PT, R68, RZ, PT ;  /* 0x000000ff4400720c */ /* 0x000fee0003f05270 */
[----:B------:R-:W3:Y:S02]  /*76e0*/  LDTM.x16 R4, tmem[UR4+0x10] ;  /* 0x00001004000479ee */ /* 0x000ee40008240000 */
[C---:B---3--:R-:W-:Y:S01]  /*76f0*/  FMUL R0, R24.reuse, R4 ;  /* 0x0000000418007220 */ /* 0x048fe20000400000 */
[----:B------:R-:W-:Y:S01]  /*7700*/  LOP3.LUT R4, R45, 0xffffe000, RZ, 0xc0, !PT ;  /* 0xffffe0002d047812 */ /* 0x000fe200078ec0ff */
[C---:B------:R-:W-:Y:S01]  /*7710*/  FMUL R2, R24.reuse, R5 ;  /* 0x0000000518027220 */ /* 0x040fe20000400000 */
[----:B------:R-:W-:Y:S01]  /*7720*/  FMUL R5, R24, R12 ;  /* 0x0000000c18057220 */ /* 0x000fe20000400000 */
[C---:B------:R-:W-:Y:S01]  /*7730*/  FFMA R28, R27.reuse, R3, R0 ;  /* 0x000000031b1c7223 */ /* 0x040fe20000000000 */
[----:B------:R-:W-:Y:S01]  /*7740*/  LOP3.LUT R3, R46, 0xffffe000, RZ, 0xc0, !PT ;  /* 0xffffe0002e037812 */ /* 0x000fe200078ec0ff */
[----:B------:R-:W-:Y:S01]  /*7750*/  FFMA R29, R27, R4, R2 ;  /* 0x000000041b1d7223 */ /* 0x000fe20000000002 */
[----:B------:R-:W-:Y:S01]  /*7760*/  LOP3.LUT R4, R47, 0xffffe000, RZ, 0xc0, !PT ;  /* 0xffffe0002f047812 */ /* 0x000fe200078ec0ff */
[C---:B------:R-:W-:Y:S01]  /*7770*/  FMUL R0, R24.reuse, R6 ;  /* 0x0000000618007220 */ /* 0x040fe20000400000 */
[----:B------:R-:W-:Y:S01]  /*7780*/  F2FP.TF32.F32.PACK_B R28, R28 ;  /* 0x0000001cff1c723e */ /* 0x000fe200024050ff */
[C---:B------:R-:W-:Y:S01]  /*7790*/  FMUL R2, R24.reuse, R7 ;  /* 0x0000000718027220 */ /* 0x040fe20000400000 */
[----:B------:R-:W-:Y:S01]  /*77a0*/  F2FP.TF32.F32.PACK_B R29, R29 ;  /* 0x0000001dff1d723e */ /* 0x000fe200024050ff */
[C---:B------:R-:W-:Y:S01]  /*77b0*/  FFMA R30, R27.reuse, R3, R0 ;  /* 0x000000031b1e7223 */ /* 0x040fe20000000000 */
[C---:B------:R-:W-:Y:S01]  /*77c0*/  FMUL R0, R24.reuse, R8 ;  /* 0x0000000818007220 */ /* 0x040fe20000400000 */
[----:B------:R-:W-:Y:S01]  /*77d0*/  FFMA R31, R27, R4, R2 ;  /* 0x000000041b1f7223 */ /* 0x000fe20000000002 */
[C---:B------:R-:W-:Y:S01]  /*77e0*/  FMUL R6, R24.reuse, R13 ;  /* 0x0000000d18067220 */ /* 0x040fe20000400000 */
[----:B------:R-:W-:Y:S01]  /*77f0*/  LOP3.LUT R13, R41, 0xffffe000, RZ, 0xc0, !PT ;  /* 0xffffe000290d7812 */ /* 0x000fe200078ec0ff */
[C---:B------:R-:W-:Y:S01]  /*7800*/  FMUL R2, R24.reuse, R9 ;  /* 0x0000000918027220 */ /* 0x040fe20000400000 */
[----:B------:R-:W-:Y:S01]  /*7810*/  F2FP.TF32.F32.PACK_B R30, R30 ;  /* 0x0000001eff1e723e */ /* 0x000fe200024050ff */
[----:B------:R-:W-:Y:S01]  /*7820*/  FMUL R9, R24, R16 ;  /* 0x0000001018097220 */ /* 0x000fe20000400000 */
[----:B------:R-:W-:Y:S01]  /*7830*/  F2FP.TF32.F32.PACK_B R31, R31 ;  /* 0x0000001fff1f723e */ /* 0x000fe200024050ff */
[----:B------:R-:W-:Y:S01]  /*7840*/  FFMA R16, R27, R20, R0 ;  /* 0x000000141b107223 */ /* 0x000fe20000000000 */
[----:B------:R-:W-:Y:S01]  /*7850*/  LOP3.LUT R0, R42, 0xffffe000, RZ, 0xc0, !PT ;  /* 0xffffe0002a007812 */ /* 0x000fe200078ec0ff */
[C---:B------:R-:W-:Y:S01]  /*7860*/  FMUL R3, R24.reuse, R10 ;  /* 0x0000000a18037220 */ /* 0x040fe20000400000 */
[C---:B------:R-:W-:Y:S01]  /*7870*/  FMUL R7, R24.reuse, R14 ;  /* 0x0000000e18077220 */ /* 0x040fe20000400000 */
[----:B------:R-:W-:Y:S01]  /*7880*/  LOP3.LUT R14, R43, 0xffffe000, RZ, 0xc0, !PT ;  /* 0xffffe0002b0e7812 */ /* 0x000fe200078ec0ff */
[----:B------:R-:W-:Y:S01]  /*7890*/  FMUL R10, R24, R17 ;  /* 0x00000011180a7220 */ /* 0x000fe20000400000 */
[----:B------:R-:W-:Y:S01]  /*78a0*/  F2FP.TF32.F32.PACK_B R16, R16 ;  /* 0x00000010ff10723e */ /* 0x000fe200024050ff */
[----:B------:R-:W-:Y:S01]  /*78b0*/  FFMA R17, R27, R13, R2 ;  /* 0x0000000d1b117223 */ /* 0x000fe20000000002 */
[----:B------:R-:W-:Y:S01]  /*78c0*/  LOP3.LUT R2, R32, 0xffffe000, RZ, 0xc0, !PT ;  /* 0xffffe00020027812 */ /* 0x000fe200078ec0ff */
[----:B------:R-:W-:Y:S01]  /*78d0*/  STS.128 [R66+0x2000], R28 ;  /* 0x0020001c42007388 */ /* 0x000fe20000000c00 */
[----:B------:R-:W-:Y:S01]  /*78e0*/  LOP3.LUT R13, R39, 0xffffe000, RZ, 0xc0, !PT ;  /* 0xffffe000270d7812 */ /* 0x000fe200078ec0ff */
[C---:B------:R-:W-:Y:S01]  /*78f0*/  FMUL R4, R24.reuse, R11 ;  /* 0x0000000b18047220 */ /* 0x040fe20000400000 */
[----:B------:R-:W-:Y:S01]  /*7900*/  F2FP.TF32.F32.PACK_B R17, R17 ;  /* 0x00000011ff11723e */ /* 0x000fe200024050ff */
[C---:B------:R-:W-:Y:S01]  /*7910*/  FMUL R11, R24.reuse, R18 ;  /* 0x00000012180b7220 */ /* 0x040fe20000400000 */
[----:B------:R-:W-:Y:S01]  /*7920*/  FFMA R18, R27, R0, R3 ;  /* 0x000000001b127223 */ /* 0x000fe20000000003 */
[----:B------:R-:W-:Y:S01]  /*7930*/  LOP3.LUT R0, R33, 0xffffe000, RZ, 0xc0, !PT ;  /* 0xffffe00021007812 */ /* 0x000fe200078ec0ff */
[----:B------:R-:W-:Y:S01]  /*7940*/  FMUL R12, R24, R19 ;  /* 0x00000013180c7220 */ /* 0x000fe20000400000 */
[----:B------:R-:W-:Y:S01]  /*7950*/  LOP3.LUT R3, R34, 0xffffe000, RZ, 0xc0, !PT ;  /* 0xffffe00022037812 */ /* 0x000fe200078ec0ff */
[C---:B------:R-:W-:Y:S01]  /*7960*/  FFMA R19, R27.reuse, R14, R4 ;  /* 0x0000000e1b137223 */ /* 0x040fe20000000004 */
[----:B------:R-:W-:Y:S01]  /*7970*/  FFMA R4, R27, R2, R5 ;  /* 0x000000021b047223 */ /* 0x000fe20000000005 */
[----:B------:R-:W-:Y:S01]  /*7980*/  LOP3.LUT R2, R35, 0xffffe000, RZ, 0xc0, !PT ;  /* 0xffffe00023027812 */ /* 0x000fe200078ec0ff */
[----:B------:R-:W-:Y:S01]  /*7990*/  FMUL R8, R24, R15 ;  /* 0x0000000f18087220 */ /* 0x000fe20000400000 */
[----:B------:R-:W-:Y:S01]  /*79a0*/  F2FP.TF32.F32.PACK_B R18, R18 ;  /* 0x00000012ff12723e */ /* 0x000fe200024050ff */
[C---:B------:R-:W-:Y:S01]  /*79b0*/  FFMA R5, R27.reuse, R0, R6 ;  /* 0x000000001b057223 */ /* 0x040fe20000000006 */
[----:B------:R-:W-:Y:S01]  /*79c0*/  F2FP.TF32.F32.PACK_B R19, R19 ;  /* 0x00000013ff13723e */ /* 0x000fe200024050ff */
[C---:B------:R-:W-:Y:S01]  /*79d0*/  FFMA R6, R27.reuse, R3, R7 ;  /* 0x000000031b067223 */ /* 0x040fe20000000007 */
[----:B------:R-:W-:Y:S01]  /*79e0*/  FFMA R7, R27, R2, R8 ;  /* 0x000000021b077223 */ /* 0x000fe20000000008 */
[----:B------:R-:W-:Y:S02]  /*79f0*/  LOP3.LUT R0, R36, 0xffffe000, RZ, 0xc0, !PT ;  /* 0xffffe00024007812 */ /* 0x000fe400078ec0ff */
[----:B------:R-:W-:Y:S01]  /*7a00*/  STS.128 [R65+0x2010], R16 ;  /* 0x0020101041007388 */ /* 0x000fe20000000c00 */
[----:B------:R-:W-:Y:S02]  /*7a10*/  LOP3.LUT R2, R37, 0xffffe000, RZ, 0xc0, !PT ;  /* 0xffffe00025027812 */ /* 0x000fe400078ec0ff */
[----:B------:R-:W-:Y:S01]  /*7a20*/  LOP3.LUT R3, R38, 0xffffe000, RZ, 0xc0, !PT ;  /* 0xffffe00026037812 */ /* 0x000fe200078ec0ff */
[C---:B------:R-:W-:Y:S01]  /*7a30*/  FFMA R8, R27.reuse, R0, R9 ;  /* 0x000000001b087223 */ /* 0x040fe20000000009 */
[----:B------:R-:W-:Y:S01]  /*7a40*/  F2FP.TF32.F32.PACK_B R4, R4 ;  /* 0x00000004ff04723e */ /* 0x000fe200024050ff */
[C---:B------:R-:W-:Y:S01]  /*7a50*/  FFMA R9, R27.reuse, R2, R10 ;  /* 0x000000021b097223 */ /* 0x040fe2000000000a */
[----:B------:R-:W-:Y:S01]  /*7a60*/  F2FP.TF32.F32.PACK_B R5, R5 ;  /* 0x00000005ff05723e */ /* 0x000fe200024050ff */
[C---:B------:R-:W-:Y:S01]  /*7a70*/  FFMA R10, R27.reuse, R3, R11 ;  /* 0x000000031b0a7223 */ /* 0x040fe2000000000b */
[----:B------:R-:W-:Y:S01]  /*7a80*/  F2FP.TF32.F32.PACK_B R6, R6 ;  /* 0x00000006ff06723e */ /* 0x000fe200024050ff */
[----:B------:R-:W-:Y:S01]  /*7a90*/  FFMA R11, R27, R13, R12 ;  /* 0x0000000d1b0b7223 */ /* 0x000fe2000000000c */
[----:B------:R-:W-:Y:S01]  /*7aa0*/  F2FP.TF32.F32.PACK_B R7, R7 ;  /* 0x00000007ff07723e */ /* 0x000fe200024050ff */
[----:B------:R-:W-:Y:S01]  /*7ab0*/  IMAD.U32 R0, RZ, RZ, UR46 ;  /* 0x0000002eff007e24 */ /* 0x000fe2000f8e00ff */
[----:B------:R-:W-:Y:S02]  /*7ac0*/  F2FP.TF32.F32.PACK_B R8, R8 ;  /* 0x00000008ff08723e */ /* 0x000fe400024050ff */
[----:B------:R-:W-:Y:S01]  /*7ad0*/  F2FP.TF32.F32.PACK_B R9, R9 ;  /* 0x00000009ff09723e */ /* 0x000fe200024050ff */
[----:B------:R3:W-:Y:S01]  /*7ae0*/  STS.128 [R64+0x2020], R4 ;  /* 0x0020200440007388 */ /* 0x0007e20000000c00 */
[----:B------:R-:W-:Y:S02]  /*7af0*/  F2FP.TF32.F32.PACK_B R10, R10 ;  /* 0x0000000aff0a723e */ /* 0x000fe400024050ff */
[----:B------:R-:W-:Y:S02]  /*7b00*/  F2FP.TF32.F32.PACK_B R11, R11 ;  /* 0x0000000bff0b723e */ /* 0x000fe400024050ff */
[----:B------:R-:W-:Y:S02]  /*7b10*/  @P6 LEA R0, R0, UR44, 0x3 ;  /* 0x0000002c00006c11 */ /* 0x000fe4000f8e18ff */
[----:B------:R-:W-:Y:S01]  /*7b20*/  @P6 SHF.L.U32 R2, R63, 0x1f, RZ ;  /* 0x0000001f3f026819 */ /* 0x000fe200000006ff */
[----:B------:R4:W-:Y:S02]  /*7b30*/  STS.128 [R60+0x2030], R8 ;  /* 0x002030083c007388 */ /* 0x0009e40000000c00 */
[----:B------:R-:W-:Y:S05]  /*7b40*/  @P6 VIADD R0, R0, 0xb0 ;  /* 0x000000b000006836 */ /* 0x000fea0000000000 */
[----:B-1----:R-:W-:Y:S01]  /*7b50*/  @P6 PRMT R0, R74, 0x654, R0 ;  /* 0x000006544a006816 */ /* 0x002fe20000000000 */
[----:B------:R-:W-:Y:S01]  /*7b60*/  @!PT LDS RZ, [RZ] ;  /* 0x00000000fffff984 */ /* 0x000fe20000000800 */
[----:B------:R-:W-:Y:S01]  /*7b70*/  @!PT LDS RZ, [RZ] ;  /* 0x00000000fffff984 */ /* 0x000fe20000000800 */
[----:B------:R-:W-:Y:S01]  /*7b80*/  @!PT LDS RZ, [RZ] ;  /* 0x00000000fffff984 */ /* 0x000fe20000000800 */
[----:B------:R-:W-:Y:S01]  /*7b90*/  @!PT LDS RZ, [RZ] ;  /* 0x00000000fffff984 */ /* 0x000fe20000000800 */
[----:B------:R1:W-:Y:S06]  /*7ba0*/  MEMBAR.ALL.CTA ;  /* 0x0000000000007992 */ /* 0x0003ec0000008000 */
[----:B-1----:R-:W1:Y:S01]  /*7bb0*/  FENCE.VIEW.ASYNC.S ;  /* 0x00000000000073c6 */ /* 0x002e620000000000 */
[----:B---3--:R-:W-:Y:S01]  /*7bc0*/  LEA R6, R71, UR44, 0x3 ;  /* 0x0000002c47067c11 */ /* 0x008fe2000f8e18ff */
[----:B-1----:R-:W-:Y:S06]  /*7bd0*/  BAR.SYNC.DEFER_BLOCKING 0x1, 0x80 ;  /* 0x0042000000007b1d */ /* 0x002fec0000010000 */
[----:B------:R-:W-:Y:S05]  /*7be0*/  @P0 BRA `(.L_x_132) ;  /* 0x0000000000280947 */ /* 0x000fea0003800000 */
[----:B------:R-:W1:Y:S01]  /*7bf0*/  LDCU.64 UR6, c[0x0][0x348] ;  /* 0x00006900ff0677ac */ /* 0x000e620008000a00 */
[----:B------:R-:W-:Y:S02]  /*7c00*/  UIADD3 UR9, UPT, UPT, UR49, 0x10, URZ ;  /* 0x0000001031097890 */ /* 0x000fe4000fffe0ff */
[----:B------:R-:W-:Y:S01]  /*7c10*/  UIADD3 UR8, UPT, UPT, UR44, 0x2200, URZ ;  /* 0x000022002c087890 */ /* 0x000fe2000fffe0ff */
[----:B------:R-:W-:Y:S01]  /*7c20*/  UMOV UR10, UR50 ;  /* 0x00000032000a7c82 */ /* 0x000fe20008000000 */
[----:B------:R-:W-:Y:S01]  /*7c30*/  UMOV UR11, UR36 ;  /* 0x00000024000b7c82 */ /* 0x000fe20008000000 */
[----:B-1----:R-:W-:Y:S04]  /*7c40*/  UIADD3 UR4, UP0, UPT, UR6, 0x680, URZ ;  /* 0x0000068006047890 */ /* 0x002fe8000ff1e0ff */
[----:B------:R-:W-:Y:S09]  /*7c50*/  UIADD3.X UR5, UPT, UPT, URZ, UR7, URZ, UP0, !UPT ;  /* 0x00000007ff057290 */ /* 0x000ff200087fe4ff */
[----:B------:R1:W-:Y:S01]  /*7c60*/  UTMASTG.3D [UR8], [UR4] ;  /* 0x00000008040073b5 */ /* 0x0003e20008010000 */
[----:B------:R0:W-:Y:S01]  /*7c70*/  UTMACMDFLUSH ;  /* 0x00000000000079b7 */ /* 0x0001e20000000000 */
[----:B-1----:R-:W-:Y:S04]  /*7c80*/  DEPBAR.LE SB0, 0x1 ;  /* 0x000080400000791a */ /* 0x002fe80000000000 */
.L_x_132:
[----:B------:R-:W-:Y:S05]  /*7c90*/  BSYNC.RECONVERGENT B0 ;  /* 0x0000000000007941 */ /* 0x000fea0003800200 */
.L_x_131:
[----:B------:R-:W-:Y:S01]  /*7ca0*/  BAR.SYNC.DEFER_BLOCKING 0x1, 0x80 ;  /* 0x0042000000007b1d */ /* 0x000fe20000010000 */
[----:B------:R-:W-:Y:S04]  /*7cb0*/  UIADD3 UR4, UPT, UPT, UR46, 0x1, URZ ;  /* 0x000000012e047890 */ /* 0x000fe8000fffe0ff */
[----:B------:R-:W-:Y:S04]  /*7cc0*/  UISETP.NE.AND UP0, UPT, UR4, 0x4, UPT ;  /* 0x000000040400788c */ /* 0x000fe8000bf05270 */
[----:B------:R-:W-:Y:S01]  /*7cd0*/  USEL UR45, UR4, URZ, UP0 ;  /* 0x000000ff042d7287 */ /* 0x000fe20008000000 */
[----:B------:R1:W-:Y:S01]  /*7ce0*/  @P6 SYNCS.ARRIVE.TRANS64.RED.A1T0 RZ, [R0+URZ], RZ ;  /* 0x000000ff00ff69a7 */ /* 0x0003e200081004ff */
[----:B------:R-:W-:Y:S01]  /*7cf0*/  BSSY B1, `(.L_x_133) ;  /* 0x0000017000017945 */ /* 0x000fe20003800000 */
[----:B------:R-:W3:Y:S02]  /*7d00*/  @P6 SYNCS.PHASECHK.TRANS64.TRYWAIT P0, [R6+URZ+0x90], R2 ;  /* 0x00009002060065a7 */ /* 0x000ee400080011ff */
[----:B---3--:R-:W-:Y:S01]  /*7d10*/  @P6 SEL R72, RZ, 0x1, !P0 ;  /* 0x00000001ff486807 */ /* 0x008fe20004000000 */
[----:B-1----:R-:W-:Y:S06]  /*7d20*/  @!P6 BRA `(.L_x_134) ;  /* 0x00000000004ce947 */ /* 0x002fec0003800000 */
        /* <DEDUP_REMOVED lines=9> */
[----:B------:R-:W-:Y:S04]  /*7dc0*/  SHF.L.U32 R5, R63, 0x1f, RZ ;  /* 0x0000001f3f057819 */ /* 0x000fe800000006ff */
[----:B------:R-:W1:Y:S02]  /*7dd0*/  SYNCS.PHASECHK.TRANS64.TRYWAIT P0, [R6+URZ+0x90], R5 ;  /* 0x00009005060075a7 */ /* 0x000e6400080011ff */
[----:B-1----:R-:W-:Y:S05]  /*7de0*/  @!P0 BRA `(.L_x_137) ;  /* 0x0000002000bc8947 */ /* 0x002fea0003800000 */
.L_x_136:
[----:B------:R-:W-:Y:S05]  /*7df0*/  BSYNC B0 ;  /* 0x0000000000007941 */ /* 0x000fea0003800000 */
.L_x_135:
[----:B------:R-:W-:Y:S02]  /*7e00*/  ISETP.NE.AND P0, PT, R73, RZ, PT ;  /* 0x000000ff4900720c */ /* 0x000fe40003f05270 */
[----:B------:R-:W-:Y:S11]  /*7e10*/  IADD3 R71, PT, PT, R71, 0x1, RZ ;  /* 0x0000000147477810 */ /* 0x000ff60007ffe0ff */
[----:B------:R3:W1:Y:S04]  /*7e20*/  @P0 LDS.128 R44, [R4] ;  /* 0x00000000042c0984 */ /* 0x0006680000000c00 */
[----:B------:R3:W1:Y:S04]  /*7e30*/  @P0 LDS.128 R40, [R3+0x10] ;  /* 0x0000100003280984 */ /* 0x0006680000000c00 */
[----:B------:R3:W1:Y:S04]  /*7e40*/  @P0 LDS.128 R32, [R2+0x20] ;  /* 0x0000200002200984 */ /* 0x0006680000000c00 */
[----:B------:R3:W1:Y:S02]  /*7e50*/  @P0 LDS.128 R36, [R0+0x30] ;  /* 0x0000300000240984 */ /* 0x0006640000000c00 */
.L_x_134:
[----:B------:R-:W-:Y:S05]  /*7e60*/  BSYNC B1 ;  /* 0x0000000000017941 */ /* 0x000fea0003800000 */
.L_x_133:
[----:B---3--:R-:W-:Y:S05]  /*7e70*/  VIADD R0, R25, 0x20 ;  /* 0x0000002019007836 */ /* 0x008fea0000000000 */
[----:B------:R-:W-:Y:S04]  /*7e80*/  SHF.R.U32.HI R0, RZ, 0x15, R0 ;  /* 0x00000015ff007819 */ /* 0x000fe80000011600 */
[----:B------:R-:W-:Y:S11]  /*7e90*/  LOP3.LUT P0, RZ, R0, 0x3, R53, 0x48, !PT ;  /* 0x0000000300ff7812 */ /* 0x000ff60007804835 */
[----:B------:R-:W-:Y:S02]  /*7ea0*/  @!UPT UIADD3 URZ, UPT, UPT, URZ, URZ, URZ ;  /* 0x000000fffffff290 */ /* 0x000fe4000fffe0ff */
[----:B------:R-:W-:Y:S05]  /*7eb0*/  @!P0 BRA `(.L_x_138) ;  /* 0x0000000000408947 */ /* 0x000fea0003800000 */
[----:B------:R-:W1:Y:S01]  /*7ec0*/  LDCU.64 UR8, c[0x4][0x70] ;  /* 0x01000e00ff0877ac */ /* 0x000e620008000a00 */
[----:B------:R-:W-:Y:S01]  /*7ed0*/  MOV R3, 0x0 ;  /* 0x0000000000037802 */ /* 0x000fe20000000f00 */
[----:B------:R-:W-:Y:S02]  /*7ee0*/  HFMA2 R12, -RZ, RZ, 0, 5.9604644775390625e-08 ;  /* 0x00000001ff0c7431 */ /* 0x000fe400000001ff */
[----:B----4-:R-:W-:Y:S02]  /*7ef0*/  IMAD.MOV.U32 R8, RZ, RZ, 0x192 ;  /* 0x00000192ff087424 */ /* 0x010fe400078e00ff */
[----:B------:R-:W-:Y:S01]  /*7f00*/  IMAD.MOV.U32 R13, RZ, RZ, RZ ;  /* 0x000000ffff0d7224 */ /* 0x000fe200078e00ff */
[----:B------:R-:W3:Y:S01]  /*7f10*/  LDCU.64 UR6, c[0x4][0x78] ;  /* 0x01000f00ff0677ac */ /* 0x000ee20008000a00 */
[----:B------:R-:W4:Y:S01]  /*7f20*/  LDC.64 R2, c[0x4][R3] ;  /* 0x0100000003027b82 */ /* 0x000f220000000a00 */
        /* <DEDUP_REMOVED lines=9> */
.L_x_138:
[----:B-1----:R-:W-:Y:S01]  /*7fc0*/  LOP3.LUT R3, R44, 0xffffe000, RZ, 0xc0, !PT ;  /* 0xffffe0002c037812 */ /* 0x002fe200078ec0ff */
[----:B------:R-:W-:Y:S05]  /*7fd0*/  WARPSYNC.ALL ;  /* 0x0000000000007948 */ /* 0x000fea0003800000 */
[----:B------:R-:W-:Y:S01]  /*7fe0*/  R2UR UR4, R25 ;  /* 0x00000000190472ca */ /* 0x000fe200000e0000 */
[----:B------:R-:W-:Y:S01]  /*7ff0*/  BSSY.RECONVERGENT B0, `(.L_x_139) ;  /* 0x000005f000007945 */ /* 0x000fe20003800200 */
[----:B------:R-:W-:Y:S02]  /*8000*/  LOP3.LUT R20, R40, 0xffffe000, RZ, 0xc0, !PT ;  /* 0xffffe00028147812 */ /* 0x000fe400078ec0ff */
[----:B------:R-:W-:Y:S02]  /*8010*/  LOP3.LUT R21, R41, 0xffffe000, RZ, 0xc0, !PT ;  /* 0xffffe00029157812 */ /* 0x000fe400078ec0ff */
[----:B------:R-:W-:Y:S02]  /*8020*/  LOP3.LUT R26, R42, 0xffffe000, RZ, 0xc0, !PT ;  /* 0xffffe0002a1a7812 */ /* 0x000fe400078ec0ff */
[----:B------:R-:W-:Y:S02]  /*8030*/  ISETP.NE.AND P6, PT, R69, RZ, PT ;  /* 0x000000ff4500720c */ /* 0x000fe40003fc5270 */
[----:B------:R-:W-:Y:S03]  /*8040*/  ISETP.NE.AND P0, PT, R68, RZ, PT ;  /* 0x000000ff4400720c */ /* 0x000fe60003f05270 */
[----:B----4-:R-:W1:Y:S02]  /*8050*/  LDTM.x16 R4, tmem[UR4+0x20] ;  /* 0x00002004000479ee */ /* 0x010e640008240000 */
[C---:B-1----:R-:W-:Y:S01]  /*8060*/  FMUL R0, R24.reuse, R4 ;  /* 0x0000000418007220 */ /* 0x042fe20000400000 */
        /* <DEDUP_REMOVED lines=13> */
[C---:B------:R-:W-:Y:S01]  /*8140*/  FFMA R31, R27.reuse, R4, R2 ;  /* 0x000000041b1f7223 */ /* 0x040fe20000000002 */
[C---:B------:R-:W-:Y:S01]  /*8150*/  FMUL R2, R24.reuse, R9 ;  /* 0x0000000918027220 */ /* 0x040fe20000400000 */
[C---:B------:R-:W-:Y:S01]  /*8160*/  FMUL R9, R24.reuse, R16 ;  /* 0x0000001018097220 */ /* 0x040fe20000400000 */
[----:B------:R-:W-:Y:S01]  /*8170*/  F2FP.TF32.F32.PACK_B R30, R30 ;  /* 0x0000001eff1e723e */ /* 0x000fe200024050ff */
[----:B------:R-:W-:Y:S01]  /*8180*/  FFMA R16, R27, R20, R0 ;  /* 0x000000141b107223 */ /* 0x000fe20000000000 */
[----:B------:R-:W-:Y:S01]  /*8190*/  LOP3.LUT R0, R43, 0xffffe000, RZ, 0xc0, !PT ;  /* 0xffffe0002b007812 */ /* 0x000fe200078ec0ff */
[C---:B------:R-:W-:Y:S01]  /*81a0*/  FMUL R3, R24.reuse, R10 ;  /* 0x0000000a18037220 */ /* 0x040fe20000400000 */
[----:B------:R-:W-:Y:S01]  /*81b0*/  F2FP.TF32.F32.PACK_B R31, R31 ;  /* 0x0000001fff1f723e */ /* 0x000fe200024050ff */
[C---:B------:R-:W-:Y:S01]  /*81c0*/  FMUL R4, R24.reuse, R11 ;  /* 0x0000000b18047220 */ /* 0x040fe20000400000 */
[----:B------:R-:W-:Y:S01]  /*81d0*/  F2FP.TF32.F32.PACK_B R16, R16 ;  /* 0x00000010ff10723e */ /* 0x000fe200024050ff */
[----:B------:R-:W-:Y:S01]  /*81e0*/  FMUL R10, R24, R17 ;  /* 0x00000011180a7220 */ /* 0x000fe20000400000 */
[C---:B------:R-:W-:Y:S01]  /*81f0*/  FFMA R17, R27.reuse, R21, R2 ;  /* 0x000000151b117223 */ /* 0x040fe20000000002 */
[----:B------:R-:W-:Y:S01]  /*8200*/  LOP3.LUT R2, R32, 0xffffe000, RZ, 0xc0, !PT ;  /* 0xffffe00020027812 */ /* 0x000fe200078ec0ff */
[----:B------:R1:W-:Y:S01]  /*8210*/  STS.128 [R66+0x4000], R28 ;  /* 0x0040001c42007388 */ /* 0x0003e20000000c00 */
[C---:B------:R-:W-:Y:S01]  /*8220*/  FMUL R11, R24.reuse, R18 ;  /* 0x00000012180b7220 */ /* 0x040fe20000400000 */
[----:B------:R-:W-:Y:S01]  /*8230*/  FFMA R18, R27, R26, R3 ;  /* 0x0000001a1b127223 */ /* 0x000fe20000000003 */
[----:B------:R-:W-:Y:S01]  /*8240*/  LOP3.LUT R3, R33, 0xffffe000, RZ, 0xc0, !PT ;  /* 0xffffe00021037812 */ /* 0x000fe200078ec0ff */
[C---:B------:R-:W-:Y:S01]  /*8250*/  FMUL R12, R24.reuse, R19 ;  /* 0x00000013180c7220 */ /* 0x040fe20000400000 */
[----:B------:R-:W-:Y:S01]  /*8260*/  F2FP.TF32.F32.PACK_B R17, R17 ;  /* 0x00000011ff11723e */ /* 0x000fe200024050ff */
[----:B------:R-:W-:Y:S01]  /*8270*/  FFMA R19, R27, R0, R4 ;  /* 0x000000001b137223 */ /* 0x000fe20000000004 */
[----:B------:R-:W-:Y:S01]  /*8280*/  F2FP.TF32.F32.PACK_B R18, R18 ;  /* 0x00000012ff12723e */ /* 0x000fe200024050ff */
[----:B------:R-:W-:Y:S01]  /*8290*/  FMUL R6, R24, R13 ;  /* 0x0000000d18067220 */ /* 0x000fe20000400000 */
[----:B------:R-:W-:Y:S01]  /*82a0*/  LOP3.LUT R13, R34, 0xffffe000, RZ, 0xc0, !PT ;  /* 0xffffe000220d7812 */ /* 0x000fe200078ec0ff */
[C---:B------:R-:W-:Y:S01]  /*82b0*/  FMUL R7, R24.reuse, R14 ;  /* 0x0000000e18077220 */ /* 0x040fe20000400000 */
[----:B------:R-:W-:Y:S01]  /*82c0*/  LOP3.LUT R14, R35, 0xffffe000, RZ, 0xc0, !PT ;  /* 0xffffe000230e7812 */ /* 0x000fe200078ec0ff */
[----:B------:R-:W-:Y:S01]  /*82d0*/  FMUL R8, R24, R15 ;  /* 0x0000000f18087220 */ /* 0x000fe20000400000 */
[----:B------:R-:W-:Y:S01]  /*82e0*/  F2FP.TF32.F32.PACK_B R19, R19 ;  /* 0x00000013ff13723e */ /* 0x000fe200024050ff */
[C---:B------:R-:W-:Y:S01]  /*82f0*/  FFMA R4, R27.reuse, R2, R5 ;  /* 0x000000021b047223 */ /* 0x040fe20000000005 */
[C---:B------:R-:W-:Y:S01]  /*8300*/  FFMA R5, R27.reuse, R3, R6 ;  /* 0x000000031b057223 */ /* 0x040fe20000000006 */
[C---:B------:R-:W-:Y:S01]  /*8310*/  FFMA R6, R27.reuse, R13, R7 ;  /* 0x0000000d1b067223 */ /* 0x040fe20000000007 */
[----:B------:R-:W-:Y:S01]  /*8320*/  FFMA R7, R27, R14, R8 ;  /* 0x0000000e1b077223 */ /* 0x000fe20000000008 */
[----:B------:R1:W-:Y:S01]  /*8330*/  STS.128 [R65+0x4010], R16 ;  /* 0x0040101041007388 */ /* 0x0003e20000000c00 */
[----:B------:R-:W-:Y:S01]  /*8340*/  LOP3.LUT R0, R36, 0xffffe000, RZ, 0xc0, !PT ;  /* 0xffffe00024007812 */ /* 0x000fe200078ec0ff */
[----:B------:R-:W-:Y:S01]  /*8350*/  IMAD.U32 R14, RZ, RZ, UR45 ;  /* 0x0000002dff0e7e24 */ /* 0x000fe2000f8e00ff */
[----:B------:R-:W-:Y:S02]  /*8360*/  LOP3.LUT R2, R37, 0xffffe000, RZ, 0xc0, !PT ;  /* 0xffffe00025027812 */ /* 0x000fe400078ec0ff */
        /* <DEDUP_REMOVED lines=14> */
[----:B------:R-:W-:Y:S02]  /*8450*/  F2FP.TF32.F32.PACK_B R11, R11 ;  /* 0x0000000bff0b723e */ /* 0x000fe400024050ff */
[----:B------:R-:W-:Y:S02]  /*8460*/  @P6 LEA R14, R14, UR44, 0x3 ;  /* 0x0000002c0e0e6c11 */ /* 0x000fe4000f8e18ff */
[----:B------:R-:W-:Y:S01]  /*8470*/  LEA R0, R71, UR44, 0x3 ;  /* 0x0000002c47007c11 */ /* 0x000fe2000f8e18ff */
[----:B------:R1:W-:Y:S01]  /*8480*/  STS.128 [R60+0x4030], R8 ;  /* 0x004030083c007388 */ /* 0x0003e20000000c00 */
[----:B------:R-:W-:Y:S01]  /*8490*/  @P6 SHF.L.U32 R2, R63, 0x1f, RZ ;  /* 0x0000001f3f026819 */ /* 0x000fe200000006ff */
[----:B------:R-:W-:Y:S05]  /*84a0*/  @P6 VIADD R14, R14, 0xb0 ;  /* 0x000000b00e0e6836 */ /* 0x000fea0000000000 */
[----:B------:R-:W-:Y:S01]  /*84b0*/  @P6 PRMT R14, R74, 0x654, R14 ;  /* 0x000006544a0e6816 */ /* 0x000fe2000000000e */
[----:B------:R-:W-:Y:S01]  /*84c0*/  @!PT LDS RZ, [RZ] ;  /* 0x00000000fffff984 */ /* 0x000fe20000000800 */
[----:B------:R-:W-:Y:S01]  /*84d0*/  @!PT LDS RZ, [RZ] ;  /* 0x00000000fffff984 */ /* 0x000fe20000000800 */
[----:B------:R-:W-:Y:S01]  /*84e0*/  @!PT LDS RZ, [RZ] ;  /* 0x00000000fffff984 */ /* 0x000fe20000000800 */
[----:B------:R-:W-:Y:S01]  /*84f0*/  @!PT LDS RZ, [RZ] ;  /* 0x00000000fffff984 */ /* 0x000fe20000000800 */
[----:B------:R3:W-:Y:S06]  /*8500*/  MEMBAR.ALL.CTA ;  /* 0x0000000000007992 */ /* 0x0007ec0000008000 */
[----:B---3--:R-:W3:Y:S02]  /*8510*/  FENCE.VIEW.ASYNC.S ;  /* 0x00000000000073c6 */ /* 0x008ee40000000000 */
[----:B---3--:R-:W-:Y:S06]  /*8520*/  BAR.SYNC.DEFER_BLOCKING 0x1, 0x80 ;  /* 0x0042000000007b1d */ /* 0x008fec0000010000 */
[----:B------:R-:W-:Y:S05]  /*8530*/  @P0 BRA `(.L_x_140) ;  /* 0x0000000000280947 */ /* 0x000fea0003800000 */
[----:B------:R-:W3:Y:S01]  /*8540*/  LDCU.64 UR6, c[0x0][0x348] ;  /* 0x00006900ff0677ac */ /* 0x000ee20008000a00 */
[----:B------:R-:W-:Y:S02]  /*8550*/  UIADD3 UR9, UPT, UPT, UR49, 0x20, URZ ;  /* 0x0000002031097890 */ /* 0x000fe4000fffe0ff */
[----:B------:R-:W-:Y:S01]  /*8560*/  UIADD3 UR8, UPT, UPT, UR44, 0x4200, URZ ;  /* 0x000042002c087890 */ /* 0x000fe2000fffe0ff */
[----:B------:R-:W-:Y:S01]  /*8570*/  UMOV UR10, UR50 ;  /* 0x00000032000a7c82 */ /* 0x000fe20008000000 */
[----:B------:R-:W-:Y:S01]  /*8580*/  UMOV UR11, UR36 ;  /* 0x00000024000b7c82 */ /* 0x000fe20008000000 */
[----:B---3--:R-:W-:Y:S04]  /*8590*/  UIADD3 UR4, UP0, UPT, UR6, 0x680, URZ ;  /* 0x0000068006047890 */ /* 0x008fe8000ff1e0ff */
[----:B------:R-:W-:Y:S09]  /*85a0*/  UIADD3.X UR5, UPT, UPT, URZ, UR7, URZ, UP0, !UPT ;  /* 0x00000007ff057290 */ /* 0x000ff200087fe4ff */
[----:B------:R3:W-:Y:S01]  /*85b0*/  UTMASTG.3D [UR8], [UR4] ;  /* 0x00000008040073b5 */ /* 0x0007e20008010000 */
[----:B------:R0:W-:Y:S01]  /*85c0*/  UTMACMDFLUSH ;  /* 0x00000000000079b7 */ /* 0x0001e20000000000 */
[----:B---3--:R-:W-:Y:S04]  /*85d0*/  DEPBAR.LE SB0, 0x1 ;  /* 0x000080400000791a */ /* 0x008fe80000000000 */
.L_x_140:
[----:B------:R-:W-:Y:S05]  /*85e0*/  BSYNC.RECONVERGENT B0 ;  /* 0x0000000000007941 */ /* 0x000fea0003800200 */
.L_x_139:
[----:B------:R-:W-:Y:S01]  /*85f0*/  BAR.SYNC.DEFER_BLOCKING 0x1, 0x80 ;  /* 0x0042000000007b1d */ /* 0x000fe20000010000 */
[----:B------:R-:W-:Y:S04]  /*8600*/  UIADD3 UR4, UPT, UPT, UR45, 0x1, URZ ;  /* 0x000000012d047890 */ /* 0x000fe8000fffe0ff */
[----:B------:R-:W-:Y:S04]  /*8610*/  UISETP.NE.AND UP0, UPT, UR4, 0x4, UPT ;  /* 0x000000040400788c */ /* 0x000fe8000bf05270 */
[----:B------:R-:W-:Y:S01]  /*8620*/  USEL UR46, UR4, URZ, UP0 ;  /* 0x000000ff042e7287 */ /* 0x000fe20008000000 */
[----:B------:R3:W-:Y:S01]  /*8630*/  @P6 SYNCS.ARRIVE.TRANS64.RED.A1T0 RZ, [R14+URZ], RZ ;  /* 0x000000ff0eff69a7 */ /* 0x0007e200081004ff */
[----:B------:R-:W-:Y:S01]  /*8640*/  BSSY B1, `(.L_x_141) ;  /* 0x0000017000017945 */ /* 0x000fe20003800000 */
[----:B------:R-:W4:Y:S02]  /*8650*/  @P6 SYNCS.PHASECHK.TRANS64.TRYWAIT P0, [R0+URZ+0x90], R2 ;  /* 0x00009002000065a7 */ /* 0x000f2400080011ff */
[----:B----4-:R-:W-:Y:S01]  /*8660*/  @P6 SEL R72, RZ, 0x1, !P0 ;  /* 0x00000001ff486807 */ /* 0x010fe20004000000 */
[----:B---3--:R-:W-:Y:S06]  /*8670*/  @!P6 BRA `(.L_x_142) ;  /* 0x00000000004ce947 */ /* 0x008fec0003800000 */
[----:B------:R-:W-:Y:S01]  /*8680*/  ISETP.NE.AND P0, PT, R72, RZ, PT ;  /* 0x000000ff4800720c */ /* 0x000fe20003f05270 */
[----:B------:R-:W-:Y:S01]  /*8690*/  BSSY B0, `(.L_x_143) ;  /* 0x000000b000007945 */ /* 0x000fe20003800000 */
[----:B------:R-:W-:Y:S11]  /*86a0*/  ISETP.NE.AND P1, PT, R73, RZ, PT ;  /* 0x000000ff4900720c */ /* 0x000ff60003f25270 */
[----:B------:R-:W-:Y:S02]  /*86b0*/  @!UPT UIADD3 URZ, UPT, UPT, URZ, URZ, URZ ;  /* 0x000000fffffff290 */ /* 0x000fe4000fffe0ff */
[C---:B-1----:R-:W-:Y:S01]  /*86c0*/  @P1 IMAD R4, R71.reuse, 0x2000, R66 ;  /* 0x0000200047041824 */ /* 0x042fe200078e0242 */
[C---:B------:R-:W-:Y:S01]  /*86d0*/  @P1 LEA R2, R71.reuse, R64, 0xd ;  /* 0x0000004047021211 */ /* 0x040fe200078e68ff */
[C---:B------:R-:W-:Y:S02]  /*86e0*/  @P1 IMAD R3, R71.reuse, 0x2000, R65 ;  /* 0x0000200047031824 */ /* 0x040fe400078e0241 */
[----:B------:R-:W-:Y:S01]  /*86f0*/  @P1 IMAD R71, R71, 0x2000, R60 ;  /* 0x0000200047471824 */ /* 0x000fe200078e023c */
[----:B------:R-:W-:Y:S06]  /*8700*/  @P0 BRA `(.L_x_144) ;  /* 0x00000000000c0947 */ /* 0x000fec0003800000 */
[----:B------:R-:W-:Y:S04]  /*8710*/  SHF.L.U32 R5, R63, 0x1f, RZ ;  /* 0x0000001f3f057819 */ /* 0x000fe800000006ff */
[----:B------:R-:W1:Y:S02]  /*8720*/  SYNCS.PHASECHK.TRANS64.TRYWAIT P0, [R0+URZ+0x90], R5 ;  /* 0x00009005000075a7 */ /* 0x000e6400080011ff */
[----:B-1----:R-:W-:Y:S05]  /*8730*/  @!P0 BRA `(.L_x_145) ;  /* 0x00000018007c8947 */ /* 0x002fea0003800000 */
.L_x_144:
[----:B------:R-:W-:Y:S05]  /*8740*/  BSYNC B0 ;  /* 0x0000000000007941 */ /* 0x000fea0003800000 */
.L_x_143:
[----:B------:R-:W-:Y:S11]  /*8750*/  ISETP.NE.AND P0, PT, R73, RZ, PT ;  /* 0x000000ff4900720c */ /* 0x000ff60003f05270 */
[----:B------:R-:W-:Y:S02]  /*8760*/  @!UPT UIADD3 URZ, UPT, UPT, URZ, URZ, URZ ;  /* 0x000000fffffff290 */ /* 0x000fe4000fffe0ff */
[----:B------:R3:W4:Y:S04]  /*8770*/  @P0 LDS.128 R44, [R4] ;  /* 0x00000000042c0984 */ /* 0x0007280000000c00 */
[----:B------:R3:W1:Y:S04]  /*8780*/  @P0 LDS.128 R40, [R3+0x10] ;  /* 0x0000100003280984 */ /* 0x0006680000000c00 */
[----:B------:R3:W1:Y:S04]  /*8790*/  @P0 LDS.128 R32, [R2+0x20] ;  /* 0x0000200002200984 */ /* 0x0006680000000c00 */
[----:B------:R3:W1:Y:S02]  /*87a0*/  @P0 LDS.128 R36, [R71+0x30] ;  /* 0x0000300047240984 */ /* 0x0006640000000c00 */
.L_x_142:
[----:B------:R-:W-:Y:S05]  /*87b0*/  BSYNC B1 ;  /* 0x0000000000017941 */ /* 0x000fea0003800000 */
.L_x_141:
        /* <DEDUP_REMOVED lines=21> */
.L_x_146:
[----:B------:R-:W-:Y:S01]  /*8910*/  ISETP.NE.AND P0, PT, R68, RZ, PT ;  /* 0x000000ff4400720c */ /* 0x000fe20003f05270 */
[----:B------:R-:W-:Y:S05]  /*8920*/  WARPSYNC.ALL ;  /* 0x0000000000007948 */ /* 0x000fea0003800000 */
[----:B------:R-:W-:Y:S01]  /*8930*/  R2UR UR4, R25 ;  /* 0x00000000190472ca */ /* 0x000fe200000e0000 */
[----:B------:R-:W-:Y:S01]  /*8940*/  VIADD R70, R70, 0x120 ;  /* 0x0000012046467836 */ /* 0x000fe20000000000 */
[----:B----4-:R-:W-:Y:S01]  /*8950*/  LOP3.LUT R0, R44, 0xffffe000, RZ, 0xc0, !PT ;  /* 0xffffe0002c007812 */ /* 0x010fe200078ec0ff */
[----:B------:R-:W-:Y:S01]  /*8960*/  BSSY.RECONVERGENT B0, `(.L_x_147) ;  /* 0x000005a000007945 */ /* 0x000fe20003800200 */
[----:B---3--:R-:W-:Y:S02]  /*8970*/  LOP3.LUT R2, R45, 0xffffe000, RZ, 0xc0, !PT ;  /* 0xffffe0002d027812 */ /* 0x008fe400078ec0ff */
[----:B------:R-:W-:Y:S02]  /*8980*/  LOP3.LUT R3, R46, 0xffffe000, RZ, 0xc0, !PT ;  /* 0xffffe0002e037812 */ /* 0x000fe400078ec0ff */
[----:B------:R-:W-:Y:S02]  /*8990*/  LOP3.LUT R20, R47, 0xffffe000, RZ, 0xc0, !PT ;  /* 0xffffe0002f147812 */ /* 0x000fe400078ec0ff */
[----:B------:R-:W-:Y:S02]  /*89a0*/  LOP3.LUT R21, R40, 0xffffe000, RZ, 0xc0, !PT ;  /* 0xffffe00028157812 */ /* 0x000fe400078ec0ff */
[----:B------:R-:W-:Y:S01]  /*89b0*/  LOP3.LUT R25, R41, 0xffffe000, RZ, 0xc0, !PT ;  /* 0xffffe00029197812 */ /* 0x000fe200078ec0ff */
[----:B------:R-:W1:Y:S01]  /*89c0*/  LDTM.x16 R4, tmem[UR4+0x30] ;  /* 0x00003004000479ee */ /* 0x000e620008240000 */
[----:B------:R-:W-:Y:S01]  /*89d0*/  LOP3.LUT R26, R42, 0xffffe000, RZ, 0xc0, !PT ;  /* 0xffffe0002a1a7812 */ /* 0x000fe200078ec0ff */
[----:B------:R-:W-:Y:S01]  /*89e0*/  NOP ;  /* 0x0000000000007918 */ /* 0x000fe20000000000 */
[----:B------:R-:W-:Y:S02]  /*89f0*/  LOP3.LUT R28, R43, 0xffffe000, RZ, 0xc0, !PT ;  /* 0xffffe0002b1c7812 */ /* 0x000fe400078ec0ff */
[----:B------:R-:W-:Y:S02]  /*8a00*/  LOP3.LUT R70, R70, 0xfefffff8, RZ, 0xc0, !PT ;  /* 0xfefffff846467812 */ /* 0x000fe400078ec0ff */
[----:B------:R-:W-:Y:S02]  /*8a10*/  LOP3.LUT R29, R32, 0xffffe000, RZ, 0xc0, !PT ;  /* 0xffffe000201d7812 */ /* 0x000fe400078ec0ff */
[----:B------:R-:W-:Y:S01]  /*8a20*/  LOP3.LUT R30, R33, 0xffffe000, RZ, 0xc0, !PT ;  /* 0xffffe000211e7812 */ /* 0x000fe200078ec0ff */
[----:B-1----:R1:W-:Y:S01]  /*8a30*/  SYNCS.ARRIVE.TRANS64.RED.A1T0 RZ, [R70+URZ], RZ ;  /* 0x000000ff46ff79a7 */ /* 0x0023e200081004ff */
[----:B------:R-:W-:Y:S02]  /*8a40*/  LOP3.LUT R31, R34, 0xffffe000, RZ, 0xc0, !PT ;  /* 0xffffe000221f7812 */ /* 0x000fe400078ec0ff */
[----:B------:R-:W-:Y:S02]  /*8a50*/  LOP3.LUT R32, R35, 0xffffe000, RZ, 0xc0, !PT ;  /* 0xffffe00023207812 */ /* 0x000fe400078ec0ff */
[----:B------:R-:W-:Y:S02]  /*8a60*/  LOP3.LUT R33, R36, 0xffffe000, RZ, 0xc0, !PT ;  /* 0xffffe00024217812 */ /* 0x000fe400078ec0ff */
[----:B------:R-:W-:Y:S02]  /*8a70*/  LOP3.LUT R34, R37, 0xffffe000, RZ, 0xc0, !PT ;  /* 0xffffe00025227812 */ /* 0x000fe400078ec0ff */
[----:B------:R-:W-:Y:S02]  /*8a80*/  LOP3.LUT R35, R38, 0xffffe000, RZ, 0xc0, !PT ;  /* 0xffffe00026237812 */ /* 0x000fe400078ec0ff */
[----:B------:R-:W-:Y:S01]  /*8a90*/  LOP3.LUT R36, R39, 0xffffe000, RZ, 0xc0, !PT ;  /* 0xffffe00027247812 */ /* 0x000fe200078ec0ff */
[C---:B------:R-:W-:Y:S01]  /*8aa0*/  FMUL R4, R24.reuse, R4 ;  /* 0x0000000418047220 */ /* 0x040fe20000400000 */
[C---:B------:R-:W-:Y:S01]  /*8ab0*/  FMUL R5, R24.reuse, R5 ;  /* 0x0000000518057220 */ /* 0x040fe20000400000 */
[C---:B------:R-:W-:Y:S01]  /*8ac0*/  FMUL R6, R24.reuse, R6 ;  /* 0x0000000618067220 */ /* 0x040fe20000400000 */
[C---:B------:R-:W-:Y:S01]  /*8ad0*/  FMUL R7, R24.reuse, R7 ;  /* 0x0000000718077220 */ /* 0x040fe20000400000 */
[C---:B------:R-:W-:Y:S01]  /*8ae0*/  FFMA R4, R27.reuse, R0, R4 ;  /* 0x000000001b047223 */ /* 0x040fe20000000004 */
[C---:B------:R-:W-:Y:S01]  /*8af0*/  FFMA R5, R27.reuse, R2, R5 ;  /* 0x000000021b057223 */ /* 0x040fe20000000005 */
[C---:B------:R-:W-:Y:S01]  /*8b00*/  FFMA R6, R27.reuse, R3, R6 ;  /* 0x000000031b067223 */ /* 0x040fe20000000006 */
[C---:B------:R-:W-:Y:S01]  /*8b10*/  FFMA R7, R27.reuse, R20, R7 ;  /* 0x000000141b077223 */ /* 0x040fe20000000007 */
[C---:B------:R-:W-:Y:S01]  /*8b20*/  FMUL R8, R24.reuse, R8 ;  /* 0x0000000818087220 */ /* 0x040fe20000400000 */
[C---:B------:R-:W-:Y:S01]  /*8b30*/  FMUL R9, R24.reuse, R9 ;  /* 0x0000000918097220 */ /* 0x040fe20000400000 */
[C---:B------:R-:W-:Y:S01]  /*8b40*/  FMUL R10, R24.reuse, R10 ;  /* 0x0000000a180a7220 */ /* 0x040fe20000400000 */
[C---:B------:R-:W-:Y:S01]  /*8b50*/  FMUL R11, R24.reuse, R11 ;  /* 0x0000000b180b7220 */ /* 0x040fe20000400000 */
[----:B------:R-:W-:Y:S01]  /*8b60*/  F2FP.TF32.F32.PACK_B R4, R4 ;  /* 0x00000004ff04723e */ /* 0x000fe200024050ff */
[C---:B------:R-:W-:Y:S01]  /*8b70*/  FFMA R8, R27.reuse, R21, R8 ;  /* 0x000000151b087223 */ /* 0x040fe20000000008 */
[----:B------:R-:W-:Y:S01]  /*8b80*/  F2FP.TF32.F32.PACK_B R5, R5 ;  /* 0x00000005ff05723e */ /* 0x000fe200024050ff */
[C---:B------:R-:W-:Y:S01]  /*8b90*/  FFMA R9, R27.reuse, R25, R9 ;  /* 0x000000191b097223 */ /* 0x040fe20000000009 */
[----:B------:R-:W-:Y:S01]  /*8ba0*/  F2FP.TF32.F32.PACK_B R6, R6 ;  /* 0x00000006ff06723e */ /* 0x000fe200024050ff */
[C---:B------:R-:W-:Y:S01]  /*8bb0*/  FFMA R10, R27.reuse, R26, R10 ;  /* 0x0000001a1b0a7223 */ /* 0x040fe2000000000a */
[----:B------:R-:W-:Y:S01]  /*8bc0*/  F2FP.TF32.F32.PACK_B R7, R7 ;  /* 0x00000007ff07723e */ /* 0x000fe200024050ff */
[C---:B------:R-:W-:Y:S01]  /*8bd0*/  FFMA R11, R27.reuse, R28, R11 ;  /* 0x0000001c1b0b7223 */ /* 0x040fe2000000000b */
[C---:B------:R-:W-:Y:S01]  /*8be0*/  FMUL R12, R24.reuse, R12 ;  /* 0x0000000c180c7220 */ /* 0x040fe20000400000 */
[----:B------:R-:W-:Y:S01]  /*8bf0*/  F2FP.TF32.F32.PACK_B R8, R8 ;  /* 0x00000008ff08723e */ /* 0x000fe200024050ff */
[C---:B------:R-:W-:Y:S01]  /*8c00*/  FMUL R13, R24.reuse, R13 ;  /* 0x0000000d180d7220 */ /* 0x040fe20000400000 */
[----:B------:R1:W-:Y:S01]  /*8c10*/  STS.128 [R66+0x6000], R4 ;  /* 0x0060000442007388 */ /* 0x0003e20000000c00 */
        /* <DEDUP_REMOVED lines=8> */
[C---:B------:R-:W-:Y:S01]  /*8ca0*/  FFMA R15, R27.reuse, R32, R15 ;  /* 0x000000201b0f7223 */ /* 0x040fe2000000000f */
[C---:B------:R-:W-:Y:S01]  /*8cb0*/  FMUL R16, R24.reuse, R16 ;  /* 0x0000001018107220 */ /* 0x040fe20000400000 */
[----:B------:R-:W-:Y:S01]  /*8cc0*/  F2FP.TF32.F32.PACK_B R12, R12 ;  /* 0x0000000cff0c723e */ /* 0x000fe200024050ff */
[----:B------:R1:W-:Y:S01]  /*8cd0*/  STS.128 [R65+0x6010], R8 ;  /* 0x0060100841007388 */ /* 0x0003e20000000c00 */
[C---:B------:R-:W-:Y:S01]  /*8ce0*/  FMUL R17, R24.reuse, R17 ;  /* 0x0000001118117220 */ /* 0x040fe20000400000 */
[C---:B------:R-:W-:Y:S01]  /*8cf0*/  FMUL R18, R24.reuse, R18 ;  /* 0x0000001218127220 */ /* 0x040fe20000400000 */
[----:B------:R-:W-:Y:S01]  /*8d00*/  FMUL R19, R24, R19 ;  /* 0x0000001318137220 */ /* 0x000fe20000400000 */
[----:B------:R-:W-:Y:S01]  /*8d10*/  F2FP.TF32.F32.PACK_B R13, R13 ;  /* 0x0000000dff0d723e */ /* 0x000fe200024050ff */
[C---:B------:R-:W-:Y:S01]  /*8d20*/  FFMA R16, R27.reuse, R33, R16 ;  /* 0x000000211b107223 */ /* 0x040fe20000000010 */
[----:B------:R-:W-:Y:S01]  /*8d30*/  F2FP.TF32.F32.PACK_B R14, R14 ;  /* 0x0000000eff0e723e */ /* 0x000fe200024050ff */
[C---:B------:R-:W-:Y:S01]  /*8d40*/  FFMA R17, R27.reuse, R34, R17 ;  /* 0x000000221b117223 */ /* 0x040fe20000000011 */
[----:B------:R-:W-:Y:S01]  /*8d50*/  F2FP.TF32.F32.PACK_B R15, R15 ;  /* 0x0000000fff0f723e */ /* 0x000fe200024050ff */
[C---:B------:R-:W-:Y:S01]  /*8d60*/  FFMA R18, R27.reuse, R35, R18 ;  /* 0x000000231b127223 */ /* 0x040fe20000000012 */
[----:B------:R-:W-:Y:S01]  /*8d70*/  FFMA R19, R27, R36, R19 ;  /* 0x000000241b137223 */ /* 0x000fe20000000013 */
[----:B------:R-:W-:Y:S02]  /*8d80*/  F2FP.TF32.F32.PACK_B R16, R16 ;  /* 0x00000010ff10723e */ /* 0x000fe400024050ff */
[----:B------:R1:W-:Y:S01]  /*8d90*/  STS.128 [R64+0x6020], R12 ;  /* 0x0060200c40007388 */ /* 0x0003e20000000c00 */
[----:B------:R-:W-:Y:S02]  /*8da0*/  F2FP.TF32.F32.PACK_B R17, R17 ;  /* 0x00000011ff11723e */ /* 0x000fe400024050ff */
        /* <DEDUP_REMOVED lines=21> */
.L_x_148:
[----:B------:R-:W-:Y:S05]  /*8f00*/  BSYNC.RECONVERGENT B0 ;  /* 0x0000000000007941 */ /* 0x000fea0003800200 */
.L_x_147:
[----:B------:R-:W-:Y:S01]  /*8f10*/  BAR.SYNC.DEFER_BLOCKING 0x1, 0x80 ;  /* 0x0042000000007b1d */ /* 0x000fe20000010000 */
[----:B------:R-:W-:Y:S01]  /*8f20*/  UISETP.NE.AND UP0, UPT, UR47, -0x4, UPT ;  /* 0xfffffffc2f00788c */ /* 0x000fe2000bf05270 */
[----:B------:R-:W-:Y:S08]  /*8f30*/  IADD3 R22, PT, PT, R22, 0x1, RZ ;  /* 0x0000000116167810 */ /* 0x000ff00007ffe0ff */
[----:B------:R-:W-:Y:S05]  /*8f40*/  BRA.U !UP0, `(.L_x_149) ;  /* 0x0000000108247547 */ /* 0x000fea000b800000 */
[----:B------:R-:W-:Y:S01]  /*8f50*/  ISETP.NE.AND P0, PT, R69, RZ, PT ;  /* 0x000000ff4500720c */ /* 0x000fe20003f05270 */
[----:B------:R-:W-:Y:S01]  /*8f60*/  IMAD.U32 R0, RZ, RZ, UR46 ;  /* 0x0000002eff007e24 */ /* 0x000fe2000f8e00ff */
[----:B------:R-:W-:Y:S04]  /*8f70*/  UIADD3 UR4, UPT, UPT, UR46, 0x1, URZ ;  /* 0x000000012e047890 */ /* 0x000fe8000fffe0ff */
[----:B------:R-:W-:Y:S04]  /*8f80*/  UISETP.NE.AND UP0, UPT, UR4, 0x4, UPT ;  /* 0x000000040400788c */ /* 0x000fe8000bf05270 */
[----:B------:R-:W-:Y:S03]  /*8f90*/  USEL UR46, UR4, URZ, UP0 ;  /* 0x000000ff042e7287 */ /* 0x000fe60008000000 */
[----:B------:R-:W-:Y:S05]  /*8fa0*/  @P0 LEA R0, R0, UR44, 0x3 ;  /* 0x0000002c00000c11 */ /* 0x000fea000f8e18ff */
[----:B------:R-:W-:Y:S05]  /*8fb0*/  @P0 VIADD R0, R0, 0xb0 ;  /* 0x000000b000000836 */ /* 0x000fea0000000000 */
[----:B------:R-:W-:Y:S04]  /*8fc0*/  @P0 PRMT R0, R74, 0x654, R0 ;  /* 0x000006544a000816 */ /* 0x000fe80000000000 */
[----:B------:R3:W-:Y:S03]  /*8fd0*/  @P0 SYNCS.ARRIVE.TRANS64.RED.A1T0 RZ, [R0+URZ], RZ ;  /* 0x000000ff00ff09a7 */ /* 0x0007e600081004ff */
.L_x_149:
[----:B------:R-:W-:Y:S01]  /*8fe0*/  R2UR UR5, R54 ;  /* 0x00000000360572ca */ /* 0x000fe200000e0000 */
[----:B------:R-:W-:Y:S01]  /*8ff0*/  UISETP.NE.AND UP0, UPT, UR61, URZ, UPT ;  /* 0x000000ff3d00728c */ /* 0x000fe2000bf05270 */
[----:B------:R-:W-:Y:S01]  /*9000*/  R2UR UR4, R55 ;  /* 0x00000000370472ca */ /* 0x000fe200000e0000 */
[----:B------:R-:W-:Y:S01]  /*9010*/  UIADD3 UR47, UPT, UPT, UR47, 0x4, URZ ;  /* 0x000000042f2f7890 */ /* 0x000fe2000fffe0ff */
[----:B------:R-:W-:Y:S01]  /*9020*/  ISETP.NE.AND P0, PT, R59, 0x2, PT ;  /* 0x000000023b00780c */ /* 0x000fe20003f05270 */
[----:B------:R-:W-:Y:S01]  /*9030*/  UMOV UR36, UR60 ;  /* 0x0000003c00247c82 */ /* 0x000fe20008000000 */
[----:B------:R-:W-:Y:S02]  /*9040*/  ISETP.NE.AND P1, PT, R22, 0x4, PT ;  /* 0x000000041600780c */ /* 0x000fe40003f25270 */
[----:B------:R-:W-:Y:S02]  /*9050*/  SEL R2, RZ, 0x1, P0 ;  /* 0x00000001ff027807 */ /* 0x000fe40000000000 */
[----:B---3--:R-:W-:Y:S02]  /*9060*/  SEL R0, RZ, 0x1, P1 ;  /* 0x00000001ff007807 */ /* 0x008fe40000800000 */
[----:B------:R-:W-:Y:S01]  /*9070*/  LOP3.LUT R61, R61, R2, RZ, 0x3c, !PT ;  /* 0x000000023d3d7212 */ /* 0x000fe200078e3cff */
[----:B------:R-:W-:Y:S01]  /*9080*/  UIADD3 UR20, UPT, UPT, UR37, UR5, URZ ;  /* 0x0000000525147290 */ /* 0x000fe2000fffe0ff */
[----:B------:R-:W-:Y:S01]  /*9090*/  LOP3.LUT R62, R62, R0, RZ, 0x3c, !PT ;  /* 0x000000003e3e7212 */ /* 0x000fe200078e3cff */
[----:B------:R-:W-:Y:S01]  /*90a0*/  UIADD3 UR16, UPT, UPT, UR38, UR4, URZ ;  /* 0x0000000426107290 */ /* 0x000fe2000fffe0ff */
[----:B------:R-:W-:Y:S02]  /*90b0*/  SEL R59, R59, RZ, P0 ;  /* 0x000000ff3b3b7207 */ /* 0x000fe40000000000 */
[----:B------:R-:W-:Y:S01]  /*90c0*/  SEL R22, R22, RZ, P1 ;  /* 0x000000ff16167207 */ /* 0x000fe20000800000 */
[----:B------:R-:W-:Y:S08]  /*90d0*/  BRA.U UP0, `(.L_x_150) ;  /* 0xffffffc900f07547 */ /* 0x000ff0000b83ffff */
[----:B------:R-:W-:-:S13]  /*90e0*/  R2UR UR4, R56 ;  /* 0x00000000380472ca */ /* 0x000fda00000e0000 */
[----:B------:R-:W-:-:S09]  /*90f0*/  UISETP.NE.AND UP0, UPT, UR4, URZ, UPT ;  /* 0x000000ff0400728c */ /* 0x000fd2000bf05270 */
[----:B------:R-:W-:Y:S05]  /*9100*/  BRA.U !UP0, `(.L_x_151) ;  /* 0x0000000108487547 */ /* 0x000fea000b800000 */
[----:B------:R-:W3:Y:S02]  /*9110*/  LDCU.64 UR4, c[0x0][0x890] ;  /* 0x00011200ff0477ac */ /* 0x000ee40008000a00 */
[----:B---3--:R-:W-:-:S04]  /*9120*/  UISETP.NE.U32.AND UP0, UPT, UR4, URZ, UPT ;  /* 0x000000ff0400728c */ /* 0x008fc8000bf05070 */
[----:B------:R-:W-:-:S09]  /*9130*/  UISETP.NE.AND.EX UP0, UPT, UR5, URZ, UPT, UP0 ;  /* 0x000000ff0500728c */ /* 0x000fd2000bf05300 */
[----:B------:R-:W-:Y:S05]  /*9140*/  BRA.U UP0, `(.L_x_152) ;  /* 0x00000001000c7547 */ /* 0x000fea000b800000 */
[----:B------:R-:W-:-:S13]  /*9150*/  FSETP.NEU.AND P0, PT, R27, RZ, PT ;  /* 0x000000ff1b00720b */ /* 0x000fda0003f0d000 */
[----:B------:R-:W-:Y:S05]  /*9160*/  @!P0 EXIT ;  /* 0x000000000000894d */ /* 0x000fea0003800000 */
[----:B------:R-:W-:Y:S05]  /*9170*/  BRA `(.L_x_151) ;  /* 0x00000000002c7947 */ /* 0x000fea0003800000 */
.L_x_152:
[----:B------:R-:W-:Y:S01]  /*9180*/  ISETP.NE.AND P0, PT, R58, RZ, PT ;  /* 0x000000ff3a00720c */ /* 0x000fe20003f05270 */
[----:B------:R-:W-:-:S12]  /*9190*/  BSSY.RECONVERGENT B0, `(.L_x_151) ;  /* 0x0000009000007945 */ /* 0x000fd80003800200 */
[----:B------:R-:W-:Y:S05]  /*91a0*/  @P0 BRA `(.L_x_153) ;  /* 0x0000000000140947 */ /* 0x000fea0003800000 */
[----:B------:R-:W3:Y:S02]  /*91b0*/  LDCU.64 UR4, c[0x0][0x888] ;  /* 0x00011100ff0477ac */ /* 0x000ee40008000a00 */
[----:B---3--:R-:W-:-:S04]  /*91c0*/  ISETP.NE.U32.AND P0, PT, RZ, UR4, PT ;  /* 0x00000004ff007c0c */ /* 0x008fc8000bf05070 */
[----:B------:R-:W-:-:S13]  /*91d0*/  ISETP.NE.AND.EX P0, PT, RZ, UR5, PT, P0 ;  /* 0x00000005ff007c0c */ /* 0x000fda000bf05300 */
[----:B------:R-:W-:Y:S05]  /*91e0*/  @!P0 EXIT ;  /* 0x000000000000894d */ /* 0x000fea0003800000 */
[----:B------:R-:W-:Y:S05]  /*91f0*/  BRA `(.L_x_154) ;  /* 0x0000000000087947 */ /* 0x000fea0003800000 */
.L_x_153:
[----:B------:R-:W-:-:S13]  /*9200*/  FSETP.NEU.AND P0, PT, R27, RZ, PT ;  /* 0x000000ff1b00720b */ /* 0x000fda0003f0d000 */
[----:B------:R-:W-:Y:S05]  /*9210*/  @!P0 EXIT ;  /* 0x000000000000894d */ /* 0x000fea0003800000 */
.L_x_154:
[----:B------:R-:W-:Y:S05]  /*9220*/  BSYNC.RECONVERGENT B0 ;  /* 0x0000000000007941 */ /* 0x000fea0003800200 */
.L_x_151:
[----:B------:R-:W3:Y:S01]  /*9230*/  S2UR UR5, SR_CgaCtaId ;  /* 0x00000000000579c3 */ /* 0x000ee20000008800 */
[----:B------:R-:W-:Y:S01]  /*9240*/  ULEA UR4, UR46, UR44, 0x3 ;  /* 0x0000002c2e047291 */ /* 0x000fe2000f8e18ff */
[----:B------:R-:W-:-:S04]  /*9250*/  DEPBAR.LE SB0, 0x0 ;  /* 0x000080000000791a */ /* 0x000fc80000000000 */
[----:B------:R-:W-:-:S04]  /*9260*/  UIADD3 UR4, UPT, UPT, UR4, 0xb0, URZ ;  /* 0x000000b004047890 */ /* 0x000fc8000fffe0ff */
[----:B---3--:R-:W-:-:S09]  /*9270*/  UPRMT UR4, UR5, 0x654, UR4 ;  /* 0x0000065405047896 */ /* 0x008fd20008000004 */
[----:B------:R-:W-:Y:S01]  /*9280*/  SYNCS.ARRIVE.TRANS64.RED.A1T0 RZ, [UR4], RZ ;  /* 0x000000ffffff79a7 */ /* 0x000fe20008100404 */
[----:B------:R-:W-:Y:S05]  /*9290*/  EXIT ;  /* 0x000000000000794d */ /* 0x000fea0003800000 */
.L_x_25:
[----:B-1----:R1:W2:Y:S02]  /*92a0*/  SYNCS.PHASECHK.TRANS64.TRYWAIT P0, [R0+URZ+0x150], R2 ;  /* 0x00015002000075a7 */ /* 0x0022a400080011ff */
[----:B--2---:R-:W-:Y:S05]  /*92b0*/  @!P0 NANOSLEEP.SYNCS 0x989680 ;  /* 0x009896800000895d */ /* 0x004fea0003900000 */
[----:B------:R-:W2:Y:S02]  /*92c0*/  @!P0 SYNCS.PHASECHK.TRANS64 P0, [R0+URZ+0x150], R2 ;  /* 0x00015002000085a7 */ /* 0x000ea400080010ff */
[----:B--2---:R-:W-:Y:S05]  /*92d0*/  @!P0 BRA `(.L_x_25) ;  /* 0xfffffffc00f08947 */ /* 0x004fea000383ffff */
[----:B------:R-:W-:Y:S05]  /*92e0*/  BRA `(.L_x_155) ;  /* 0xffffff8800387947 */ /* 0x000fea000383ffff */
.L_x_28:
[----:B-1----:R-:W-:-:S07]  /*92f0*/  MOV R0, UR33 ;  /* 0x0000002100007c02 */ /* 0x002fce0008000f00 */
.L_x_156:
[----:B-1----:R1:W2:Y:S02]  /*9300*/  SYNCS.PHASECHK.TRANS64.TRYWAIT P0, [R0+URZ+0x48], R3 ;  /* 0x00004803000075a7 */ /* 0x0022a400080011ff */
[----:B--2---:R-:W-:Y:S05]  /*9310*/  @!P0 NANOSLEEP.SYNCS 0x989680 ;  /* 0x009896800000895d */ /* 0x004fea0003900000 */
[----:B------:R-:W2:Y:S02]  /*9320*/  @!P0 SYNCS.PHASECHK.TRANS64 P0, [R0+URZ+0x48], R3 ;  /* 0x00004803000085a7 */ /* 0x000ea400080010ff */
[----:B--2---:R-:W-:Y:S05]  /*9330*/  @!P0 BRA `(.L_x_156) ;  /* 0xfffffffc00f08947 */ /* 0x004fea000383ffff */
[----:B------:R-:W-:Y:S05]  /*9340*/  BRA `(.L_x_27) ;  /* 0xffffff8800887947 */ /* 0x000fea000383ffff */
.L_x_35:
[----:B-1----:R-:W-:-:S07]  /*9350*/  MOV R0, UR17 ;  /* 0x0000001100007c02 */ /* 0x002fce0008000f00 */
.L_x_157:
[----:B-1----:R1:W2:Y:S02]  /*9360*/  SYNCS.PHASECHK.TRANS64.TRYWAIT P0, [R0+URZ+0x48], R3 ;  /* 0x00004803000075a7 */ /* 0x0022a400080011ff */
[----:B--2---:R-:W-:Y:S05]  /*9370*/  @!P0 NANOSLEEP.SYNCS 0x989680 ;  /* 0x009896800000895d */ /* 0x004fea0003900000 */
[----:B------:R-:W2:Y:S02]  /*9380*/  @!P0 SYNCS.PHASECHK.TRANS64 P0, [R0+URZ+0x48], R3 ;  /* 0x00004803000085a7 */ /* 0x000ea400080010ff */
[----:B--2---:R-:W-:Y:S05]  /*9390*/  @!P0 BRA `(.L_x_157) ;  /* 0xfffffffc00f08947 */ /* 0x004fea000383ffff */
[----:B------:R-:W-:Y:S05]  /*93a0*/  BRA `(.L_x_34) ;  /* 0xffffff8c004c7947 */ /* 0x000fea000383ffff */
.L_x_40:
[----:B-1----:R1:W2:Y:S02]  /*93b0*/  SYNCS.PHASECHK.TRANS64.TRYWAIT P0, [R3+URZ+0xe0], R0 ;  /* 0x0000e000030075a7 */ /* 0x0022a400080011ff */
[----:B--2---:R-:W-:Y:S05]  /*93c0*/  @!P0 NANOSLEEP.SYNCS 0x989680 ;  /* 0x009896800000895d */ /* 0x004fea0003900000 */
[----:B------:R-:W2:Y:S02]  /*93d0*/  @!P0 SYNCS.PHASECHK.TRANS64 P0, [R3+URZ+0xe0], R0 ;  /* 0x0000e000030085a7 */ /* 0x000ea400080010ff */
[----:B--2---:R-:W-:Y:S05]  /*93e0*/  @!P0 BRA `(.L_x_40) ;  /* 0xfffffffc00f08947 */ /* 0x004fea000383ffff */
[----:B------:R-:W-:Y:S05]  /*93f0*/  BRA `(.L_x_158) ;  /* 0xffffff8c00f07947 */ /* 0x000fea000383ffff */
.L_x_44:
[----:B------:R-:W-:-:S07]  /*9400*/  MOV R0, UR4 ;  /* 0x0000000400007c02 */ /* 0x000fce0008000f00 */
.L_x_159:
[----:B-1----:R1:W2:Y:S02]  /*9410*/  SYNCS.PHASECHK.TRANS64.TRYWAIT P0, [R0+URZ], R2 ;  /* 0x00000002000075a7 */ /* 0x0022a400080011ff */
[----:B--2---:R-:W-:Y:S05]  /*9420*/  @!P0 NANOSLEEP.SYNCS 0x989680 ;  /* 0x009896800000895d */ /* 0x004fea0003900000 */
[----:B------:R-:W2:Y:S02]  /*9430*/  @!P0 SYNCS.PHASECHK.TRANS64 P0, [R0+URZ], R2 ;  /* 0x00000002000085a7 */ /* 0x000ea400080010ff */
[----:B--2---:R-:W-:Y:S05]  /*9440*/  @!P0 BRA `(.L_x_159) ;  /* 0xfffffffc00f08947 */ /* 0x004fea000383ffff */
[----:B------:R-:W-:Y:S05]  /*9450*/  BRA `(.L_x_160) ;  /* 0xffffff94009c7947 */ /* 0x000fea000383ffff */
.L_x_45:
[----:B------:R-:W-:-:S07]  /*9460*/  MOV R0, UR5 ;  /* 0x0000000500007c02 */ /* 0x000fce0008000f00 */
.L_x_161:
[----:B-1----:R1:W2:Y:S02]  /*9470*/  SYNCS.PHASECHK.TRANS64.TRYWAIT P0, [R0+URZ], R3 ;  /* 0x00000003000075a7 */ /* 0x0022a400080011ff */
[----:B--2---:R-:W-:Y:S05]  /*9480*/  @!P0 NANOSLEEP.SYNCS 0x989680 ;  /* 0x009896800000895d */ /* 0x004fea0003900000 */
[----:B------:R-:W2:Y:S02]  /*9490*/  @!P0 SYNCS.PHASECHK.TRANS64 P0, [R0+URZ], R3 ;  /* 0x00000003000085a7 */ /* 0x000ea400080010ff */
[----:B--2---:R-:W-:Y:S05]  /*94a0*/  @!P0 BRA `(.L_x_161) ;  /* 0xfffffffc00f08947 */ /* 0x004fea000383ffff */
[----:B------:R-:W-:Y:S05]  /*94b0*/  BRA `(.L_x_162) ;  /* 0xffffff9400a87947 */ /* 0x000fea000383ffff */
.L_x_46:
[----:B------:R-:W-:-:S07]  /*94c0*/  MOV R0, UR5 ;  /* 0x0000000500007c02 */ /* 0x000fce0008000f00 */
.L_x_163:
[----:B-1----:R1:W2:Y:S02]  /*94d0*/  SYNCS.PHASECHK.TRANS64.TRYWAIT P0, [R0+URZ], R3 ;  /* 0x00000003000075a7 */ /* 0x0022a400080011ff */
[----:B--2---:R-:W-:Y:S05]  /*94e0*/  @!P0 NANOSLEEP.SYNCS 0x989680 ;  /* 0x009896800000895d */ /* 0x004fea0003900000 */
[----:B------:R-:W2:Y:S02]  /*94f0*/  @!P0 SYNCS.PHASECHK.TRANS64 P0, [R0+URZ], R3 ;  /* 0x00000003000085a7 */ /* 0x000ea400080010ff */
[----:B--2---:R-:W-:Y:S05]  /*9500*/  @!P0 BRA `(.L_x_163) ;  /* 0xfffffffc00f08947 */ /* 0x004fea000383ffff */
[----:B------:R-:W-:Y:S05]  /*9510*/  BRA `(.L_x_164) ;  /* 0xffffff9400b47947 */ /* 0x000fea000383ffff */
.L_x_47:
[----:B------:R-:W-:-:S07]  /*9520*/  MOV R0, UR5 ;  /* 0x0000000500007c02 */ /* 0x000fce0008000f00 */
.L_x_165:
[----:B-1----:R1:W2:Y:S02]  /*9530*/  SYNCS.PHASECHK.TRANS64.TRYWAIT P0, [R0+URZ], R3 ;  /* 0x00000003000075a7 */ /* 0x0022a400080011ff */
[----:B--2---:R-:W-:Y:S05]  /*9540*/  @!P0 NANOSLEEP.SYNCS 0x989680 ;  /* 0x009896800000895d */ /* 0x004fea0003900000 */
[----:B------:R-:W2:Y:S02]  /*9550*/  @!P0 SYNCS.PHASECHK.TRANS64 P0, [R0+URZ], R3 ;  /* 0x00000003000085a7 */ /* 0x000ea400080010ff */
[----:B--2---:R-:W-:Y:S05]  /*9560*/  @!P0 BRA `(.L_x_165) ;  /* 0xfffffffc00f08947 */ /* 0x004fea000383ffff */
[----:B------:R-:W-:Y:S05]  /*9570*/  BRA `(.L_x_166) ;  /* 0xffffff9400c07947 */ /* 0x000fea000383ffff */
.L_x_48:
[----:B------:R-:W-:-:S07]  /*9580*/  MOV R0, UR5 ;  /* 0x0000000500007c02 */ /* 0x000fce0008000f00 */
.L_x_167:
[----:B-1----:R1:W2:Y:S02]  /*9590*/  SYNCS.PHASECHK.TRANS64.TRYWAIT P0, [R0+URZ], R3 ;  /* 0x00000003000075a7 */ /* 0x0022a400080011ff */
[----:B--2---:R-:W-:Y:S05]  /*95a0*/  @!P0 NANOSLEEP.SYNCS 0x989680 ;  /* 0x009896800000895d */ /* 0x004fea0003900000 */
[----:B------:R-:W2:Y:S02]  /*95b0*/  @!P0 SYNCS.PHASECHK.TRANS64 P0, [R0+URZ], R3 ;  /* 0x00000003000085a7 */ /* 0x000ea400080010ff */
[----:B--2---:R-:W-:Y:S05]  /*95c0*/  @!P0 BRA `(.L_x_167) ;  /* 0xfffffffc00f08947 */ /* 0x004fea000383ffff */
[----:B------:R-:W-:Y:S05]  /*95d0*/  BRA `(.L_x_168) ;  /* 0xffffff9400cc7947 */ /* 0x000fea000383ffff */
.L_x_49:
[----:B------:R-:W-:-:S07]  /*95e0*/  MOV R0, UR5 ;  /* 0x0000000500007c02 */ /* 0x000fce0008000f00 */
.L_x_169:
[----:B-1----:R1:W2:Y:S02]  /*95f0*/  SYNCS.PHASECHK.TRANS64.TRYWAIT P0, [R0+URZ], R3 ;  /* 0x00000003000075a7 */ /* 0x0022a400080011ff */
[----:B--2---:R-:W-:Y:S05]  /*9600*/  @!P0 NANOSLEEP.SYNCS 0x989680 ;  /* 0x009896800000895d */ /* 0x004fea0003900000 */
[----:B------:R-:W2:Y:S02]  /*9610*/  @!P0 SYNCS.PHASECHK.TRANS64 P0, [R0+URZ], R3 ;  /* 0x00000003000085a7 */ /* 0x000ea400080010ff */
[----:B--2---:R-:W-:Y:S05]  /*9620*/  @!P0 BRA `(.L_x_169) ;  /* 0xfffffffc00f08947 */ /* 0x004fea000383ffff */
[----:B------:R-:W-:Y:S05]  /*9630*/  BRA `(.L_x_170) ;  /* 0xffffff9400d87947 */ /* 0x000fea000383ffff */
.L_x_50:
[----:B------:R-:W-:-:S07]  /*9640*/  MOV R0, UR5 ;  /* 0x0000000500007c02 */ /* 0x000fce0008000f00 */
.L_x_171:
[----:B-1----:R1:W2:Y:S02]  /*9650*/  SYNCS.PHASECHK.TRANS64.TRYWAIT P0, [R0+URZ], R3 ;  /* 0x00000003000075a7 */ /* 0x0022a400080011ff */
[----:B--2---:R-:W-:Y:S05]  /*9660*/  @!P0 NANOSLEEP.SYNCS 0x989680 ;  /* 0x009896800000895d */ /* 0x004fea0003900000 */
[----:B------:R-:W2:Y:S02]  /*9670*/  @!P0 SYNCS.PHASECHK.TRANS64 P0, [R0+URZ], R3 ;  /* 0x00000003000085a7 */ /* 0x000ea400080010ff */
[----:B--2---:R-:W-:Y:S05]  /*9680*/  @!P0 BRA `(.L_x_171) ;  /* 0xfffffffc00f08947 */ /* 0x004fea000383ffff */
[----:B------:R-:W-:Y:S05]  /*9690*/  BRA `(.L_x_172) ;  /* 0xffffff9400e47947 */ /* 0x000fea000383ffff */
.L_x_51:
[----:B------:R-:W-:-:S07]  /*96a0*/  MOV R0, UR5 ;  /* 0x0000000500007c02 */ /* 0x000fce0008000f00 */
.L_x_173:
[----:B-1----:R1:W2:Y:S02]  /*96b0*/  SYNCS.PHASECHK.TRANS64.TRYWAIT P0, [R0+URZ], R3 ;  /* 0x00000003000075a7 */ /* 0x0022a400080011ff */
[----:B--2---:R-:W-:Y:S05]  /*96c0*/  @!P0 NANOSLEEP.SYNCS 0x989680 ;  /* 0x009896800000895d */ /* 0x004fea0003900000 */
[----:B------:R-:W2:Y:S02]  /*96d0*/  @!P0 SYNCS.PHASECHK.TRANS64 P0, [R0+URZ], R3 ;  /* 0x00000003000085a7 */ /* 0x000ea400080010ff */
[----:B--2---:R-:W-:Y:S05]  /*96e0*/  @!P0 BRA `(.L_x_173) ;  /* 0xfffffffc00f08947 */ /* 0x004fea000383ffff */
[----:B------:R-:W-:Y:S05]  /*96f0*/  BRA `(.L_x_174) ;  /* 0xffffff9400f07947 */ /* 0x000fea000383ffff */
.L_x_54:
[----:B-1----:R1:W2:Y:S02]  /*9700*/  SYNCS.PHASECHK.TRANS64.TRYWAIT P0, [R0+URZ+0x140], R4 ;  /* 0x00014004000075a7 */ /* 0x0022a400080011ff */
[----:B--2---:R-:W-:Y:S05]  /*9710*/  @!P0 NANOSLEEP.SYNCS 0x989680 ;  /* 0x009896800000895d */ /* 0x004fea0003900000 */
[----:B------:R-:W2:Y:S02]  /*9720*/  @!P0 SYNCS.PHASECHK.TRANS64 P0, [R0+URZ+0x140], R4 ;  /* 0x00014004000085a7 */ /* 0x000ea400080010ff */
[----:B--2---:R-:W-:Y:S05]  /*9730*/  @!P0 BRA `(.L_x_54) ;  /* 0xfffffffc00f08947 */ /* 0x004fea000383ffff */
[----:B------:R-:W-:Y:S05]  /*9740*/  BRA `(.L_x_175) ;  /* 0xffffff9800547947 */ /* 0x000fea000383ffff */
.L_x_55:
[----:B------:R-:W-:-:S07]  /*9750*/  MOV R0, UR4 ;  /* 0x0000000400007c02 */ /* 0x000fce0008000f00 */
.L_x_176:
[----:B-1----:R1:W2:Y:S02]  /*9760*/  SYNCS.PHASECHK.TRANS64.TRYWAIT P0, [R0+URZ+0xf0], R5 ;  /* 0x0000f005000075a7 */ /* 0x0022a400080011ff */
[----:B--2---:R-:W-:Y:S05]  /*9770*/  @!P0 NANOSLEEP.SYNCS 0x989680 ;  /* 0x009896800000895d */ /* 0x004fea0003900000 */
[----:B------:R-:W2:Y:S02]  /*9780*/  @!P0 SYNCS.PHASECHK.TRANS64 P0, [R0+URZ+0xf0], R5 ;  /* 0x0000f005000085a7 */ /* 0x000ea400080010ff */
[----:B--2---:R-:W-:Y:S05]  /*9790*/  @!P0 BRA `(.L_x_176) ;  /* 0xfffffffc00f08947 */ /* 0x004fea000383ffff */
[----:B------:R-:W-:Y:S05]  /*97a0*/  BRA `(.L_x_177) ;  /* 0xffffff9800647947 */ /* 0x000fea000383ffff */
.L_x_56:
[----:B-1----:R1:W2:Y:S02]  /*97b0*/  SYNCS.PHASECHK.TRANS64.TRYWAIT P1, [R0+URZ+0xe0], R4 ;  /* 0x0000e004000075a7 */ /* 0x0022a400080211ff */
[----:B--2---:R-:W-:Y:S05]  /*97c0*/  @!P1 NANOSLEEP.SYNCS 0x989680 ;  /* 0x009896800000995d */ /* 0x004fea0003900000 */
[----:B------:R-:W2:Y:S02]  /*97d0*/  @!P1 SYNCS.PHASECHK.TRANS64 P1, [R0+URZ+0xe0], R4 ;  /* 0x0000e004000095a7 */ /* 0x000ea400080210ff */
[----:B--2---:R-:W-:Y:S05]  /*97e0*/  @!P1 BRA `(.L_x_56) ;  /* 0xfffffffc00f09947 */ /* 0x004fea000383ffff */
[----:B------:R-:W-:Y:S05]  /*97f0*/  BRA `(.L_x_178) ;  /* 0xffffff9800947947 */ /* 0x000fea000383ffff */
.L_x_59:
[----:B------:R-:W-:-:S07]  /*9800*/  MOV R0, UR4 ;  /* 0x0000000400007c02 */ /* 0x000fce0008000f00 */
.L_x_179:
[----:B-1----:R1:W2:Y:S02]  /*9810*/  SYNCS.PHASECHK.TRANS64.TRYWAIT P0, [R0+URZ+0xf0], R2 ;  /* 0x0000f002000075a7 */ /* 0x0022a400080011ff */
[----:B--2---:R-:W-:Y:S05]  /*9820*/  @!P0 NANOSLEEP.SYNCS 0x989680 ;  /* 0x009896800000895d */ /* 0x004fea0003900000 */
[----:B------:R-:W2:Y:S02]  /*9830*/  @!P0 SYNCS.PHASECHK.TRANS64 P0, [R0+URZ+0xf0], R2 ;  /* 0x0000f002000085a7 */ /* 0x000ea400080010ff */
[----:B--2---:R-:W-:Y:S05]  /*9840*/  @!P0 BRA `(.L_x_179) ;  /* 0xfffffffc00f08947 */ /* 0x004fea000383ffff */
[----:B------:R-:W-:Y:S05]  /*9850*/  BRA `(.L_x_58) ;  /* 0xffffff9800e87947 */ /* 0x000fea000383ffff */
.L_x_68:
[----:B-1----:R-:W-:-:S04]  /*9860*/  MOV R5, UR5 ;  /* 0x0000000500057c02 */ /* 0x002fc80008000f00 */
[----:B------:R1:W2:Y:S03]  /*9870*/  SYNCS.PHASECHK.TRANS64.TRYWAIT P0, [R5+URZ+0x8], R6 ;  /* 0x00000806050075a7 */ /* 0x0002a600080011ff */
[----:B--2---:R-:W-:Y:S05]  /*9880*/  @!P0 NANOSLEEP.SYNCS 0x989680 ;  /* 0x009896800000895d */ /* 0x004fea0003900000 */
[----:B------:R-:W2:Y:S02]  /*9890*/  @!P0 SYNCS.PHASECHK.TRANS64 P0, [R5+URZ+0x8], R6 ;  /* 0x00000806050085a7 */ /* 0x000ea400080010ff */
[----:B--2---:R-:W-:Y:S05]  /*98a0*/  @!P0 BRA `(.L_x_68) ;  /* 0xfffffffc00ec8947 */ /* 0x004fea000383ffff */
[----:B------:R-:W-:Y:S05]  /*98b0*/  BRA `(.L_x_67) ;  /* 0xffffff9c00a07947 */ /* 0x000fea000383ffff */
.L_x_70:
[----:B------:R-:W-:Y:S01]  /*98c0*/  BSSY B0, `(.L_x_180) ;  /* 0x0000006000007945 */ /* 0x000fe20003800000 */
[----:B------:R-:W-:-:S07]  /*98d0*/  MOV R15, 0xffffffff ;  /* 0xffffffff000f7802 */ /* 0x000fce0000000f00 */
[----:B-1---5:R-:W-:Y:S05]  /*98e0*/  WARPSYNC.COLLECTIVE R15, `(.L_x_181) ;  /* 0x000000000f0c7348 */ /* 0x022fea0003c00000 */
[----:B------:R-:W-:Y:S02]  /*98f0*/  ELECT P6, UR79, PT ;  /* 0x00000000004f782f */ /* 0x000fe400038c0000 */
[----:B------:R-:W-:Y:S01]  /*9900*/  MOV R14, UR79 ;  /* 0x0000004f000e7c02 */ /* 0x000fe20008000f00 */
[----:B-1---5:R-:W-:Y:S10]  /*9910*/  ENDCOLLECTIVE ;  /* 0x000000000000791b */ /* 0x022ff40003800000 */
.L_x_181:
[----:B------:R-:W-:Y:S05]  /*9920*/  BSYNC B0 ;  /* 0x0000000000007941 */ /* 0x000fea0003800000 */
.L_x_180:
[----:B------:R-:W-:Y:S01]  /*9930*/  PLOP3.LUT P0, PT, P6, PT, PT, 0x80, 0x8 ;  /* 0x000000000008781c */ /* 0x000fe2000370f070 */
[----:B------:R-:W-:-:S12]  /*9940*/  BRA `(.L_x_182) ;  /* 0xffffff9c00cc7947 */ /* 0x000fd8000383ffff */
.L_x_72:
[----:B-1----:R-:W-:-:S04]  /*9950*/  MOV R3, UR5 ;  /* 0x0000000500037c02 */ /* 0x002fc80008000f00 */
[----:B------:R1:W2:Y:S03]  /*9960*/  SYNCS.PHASECHK.TRANS64.TRYWAIT P0, [R3+URZ+0x8], R4 ;  /* 0x00000804030075a7 */ /* 0x0002a600080011ff */
[----:B--2---:R-:W-:Y:S05]  /*9970*/  @!P0 NANOSLEEP.SYNCS 0x989680 ;  /* 0x009896800000895d */ /* 0x004fea0003900000 */
[----:B------:R-:W2:Y:S02]  /*9980*/  @!P0 SYNCS.PHASECHK.TRANS64 P0, [R3+URZ+0x8], R4 ;  /* 0x00000804030085a7 */ /* 0x000ea400080010ff */
[----:B--2---:R-:W-:Y:S05]  /*9990*/  @!P0 BRA `(.L_x_72) ;  /* 0xfffffffc00ec8947 */ /* 0x004fea000383ffff */
[----:B------:R-:W-:Y:S05]  /*99a0*/  BRA `(.L_x_71) ;  /* 0xffffff9c00d07947 */ /* 0x000fea000383ffff */
.L_x_73:
[----:B-1----:R1:W2:Y:S02]  /*99b0*/  SYNCS.PHASECHK.TRANS64.TRYWAIT P0, [R0+URZ+0xe0], R4 ;  /* 0x0000e004000075a7 */ /* 0x0022a400080011ff */
[----:B--2---:R-:W-:Y:S05]  /*99c0*/  @!P0 NANOSLEEP.SYNCS 0x989680 ;  /* 0x009896800000895d */ /* 0x004fea0003900000 */
[----:B------:R-:W2:Y:S02]  /*99d0*/  @!P0 SYNCS.PHASECHK.TRANS64 P0, [R0+URZ+0xe0], R4 ;  /* 0x0000e004000085a7 */ /* 0x000ea400080010ff */
[----:B--2---:R-:W-:Y:S05]  /*99e0*/  @!P0 BRA `(.L_x_73) ;  /* 0xfffffffc00f08947 */ /* 0x004fea000383ffff */
[----:B------:R-:W-:Y:S05]  /*99f0*/  BRA `(.L_x_183) ;  /* 0xffffffa000bc7947 */ /* 0x000fea000383ffff */
.L_x_75:
[----:B------:R-:W-:-:S07]  /*9a00*/  MOV R0, UR31 ;  /* 0x0000001f00007c02 */ /* 0x000fce0008000f00 */
.L_x_184:
[----:B-1----:R1:W2:Y:S02]  /*9a10*/  SYNCS.PHASECHK.TRANS64.TRYWAIT P0, [R0+URZ+0x120], R4 ;  /* 0x00012004000075a7 */ /* 0x0022a400080011ff */
[----:B--2---:R-:W-:Y:S05]  /*9a20*/  @!P0 NANOSLEEP.SYNCS 0x989680 ;  /* 0x009896800000895d */ /* 0x004fea0003900000 */
[----:B------:R-:W2:Y:S02]  /*9a30*/  @!P0 SYNCS.PHASECHK.TRANS64 P0, [R0+URZ+0x120], R4 ;  /* 0x00012004000085a7 */ /* 0x000ea400080010ff */
[----:B--2---:R-:W-:Y:S05]  /*9a40*/  @!P0 BRA `(.L_x_184) ;  /* 0xfffffffc00f08947 */ /* 0x004fea000383ffff */
[----:B------:R-:W-:Y:S05]  /*9a50*/  BRA `(.L_x_185) ;  /* 0xffffffa400087947 */ /* 0x000fea000383ffff */
.L_x_78:
[----:B------:R-:W-:Y:S07]  /*9a60*/  MOV R0, UR5 ;  /* 0x0000000500007c02 */ /* 0x000fee0008000f00 */
.L_x_186:
[----:B-1----:R1:W2:Y:S02]  /*9a70*/  SYNCS.PHASECHK.TRANS64.TRYWAIT P0, [R0+URZ], R4 ;  /* 0x00000004000075a7 */ /* 0x0022a400080011ff */
[----:B--2---:R-:W-:Y:S05]  /*9a80*/  @!P0 NANOSLEEP.SYNCS 0x989680 ;  /* 0x009896800000895d */ /* 0x004fea0003900000 */
[----:B------:R-:W2:Y:S02]  /*9a90*/  @!P0 SYNCS.PHASECHK.TRANS64 P0, [R0+URZ], R4 ;  /* 0x00000004000085a7 */ /* 0x000ea400080010ff */
[----:B--2---:R-:W-:Y:S05]  /*9aa0*/  @!P0 BRA `(.L_x_186) ;  /* 0xfffffffc00f08947 */ /* 0x004fea000383ffff */
[----:B------:R-:W-:Y:S05]  /*9ab0*/  BRA `(.L_x_77) ;  /* 0xffffffa4001c7947 */ /* 0x000fea000383ffff */
.L_x_82:
[----:B-1----:R-:W-:-:S07]  /*9ac0*/  MOV R0, UR4 ;  /* 0x0000000400007c02 */ /* 0x002fce0008000f00 */
.L_x_187:
[----:B-1----:R1:W2:Y:S02]  /*9ad0*/  SYNCS.PHASECHK.TRANS64.TRYWAIT P0, [R0+URZ], R2 ;  /* 0x00000002000075a7 */ /* 0x0022a400080011ff */
[----:B--2---:R-:W-:Y:S05]  /*9ae0*/  @!P0 NANOSLEEP.SYNCS 0x989680 ;  /* 0x009896800000895d */ /* 0x004fea0003900000 */
[----:B------:R-:W2:Y:S02]  /*9af0*/  @!P0 SYNCS.PHASECHK.TRANS64 P0, [R0+URZ], R2 ;  /* 0x00000002000085a7 */ /* 0x000ea400080010ff */
[----:B--2---:R-:W-:Y:S05]  /*9b00*/  @!P0 BRA `(.L_x_187) ;  /* 0xfffffffc00f08947 */ /* 0x004fea000383ffff */
[----:B------:R-:W-:Y:S05]  /*9b10*/  BRA `(.L_x_188) ;  /* 0xffffffa800107947 */ /* 0x000fea000383ffff */
.L_x_83:
[----:B------:R-:W-:-:S07]  /*9b20*/  MOV R0, UR5 ;  /* 0x0000000500007c02 */ /* 0x000fce0008000f00 */
.L_x_189:
[----:B-1----:R1:W2:Y:S02]  /*9b30*/  SYNCS.PHASECHK.TRANS64.TRYWAIT P0, [R0+URZ], R3 ;  /* 0x00000003000075a7 */ /* 0x0022a400080011ff */
[----:B--2---:R-:W-:Y:S05]  /*9b40*/  @!P0 NANOSLEEP.SYNCS 0x989680 ;  /* 0x009896800000895d */ /* 0x004fea0003900000 */
[----:B------:R-:W2:Y:S02]  /*9b50*/  @!P0 SYNCS.PHASECHK.TRANS64 P0, [R0+URZ], R3 ;  /* 0x00000003000085a7 */ /* 0x000ea400080010ff */
[----:B--2---:R-:W-:Y:S05]  /*9b60*/  @!P0 BRA `(.L_x_189) ;  /* 0xfffffffc00f08947 */ /* 0x004fea000383ffff */
[----:B------:R-:W-:Y:S05]  /*9b70*/  BRA `(.L_x_190) ;  /* 0xffffffa8001c7947 */ /* 0x000fea000383ffff */
.L_x_84:
[----:B------:R-:W-:-:S07]  /*9b80*/  MOV R0, UR5 ;  /* 0x0000000500007c02 */ /* 0x000fce0008000f00 */
.L_x_191:
[----:B-1----:R1:W2:Y:S02]  /*9b90*/  SYNCS.PHASECHK.TRANS64.TRYWAIT P0, [R0+URZ], R3 ;  /* 0x00000003000075a7 */ /* 0x0022a400080011ff */
[----:B--2---:R-:W-:Y:S05]  /*9ba0*/  @!P0 NANOSLEEP.SYNCS 0x989680 ;  /* 0x009896800000895d */ /* 0x004fea0003900000 */
[----:B------:R-:W2:Y:S02]  /*9bb0*/  @!P0 SYNCS.PHASECHK.TRANS64 P0, [R0+URZ], R3 ;  /* 0x00000003000085a7 */ /* 0x000ea400080010ff */
[----:B--2---:R-:W-:Y:S05]  /*9bc0*/  @!P0 BRA `(.L_x_191) ;  /* 0xfffffffc00f08947 */ /* 0x004fea000383ffff */
[----:B------:R-:W-:Y:S05]  /*9bd0*/  BRA `(.L_x_192) ;  /* 0xffffffa800287947 */ /* 0x000fea000383ffff */
.L_x_87:
[----:B------:R-:W-:-:S07]  /*9be0*/  MOV R0, UR26 ;  /* 0x0000001a00007c02 */ /* 0x000fce0008000f00 */
.L_x_193:
[----:B-1----:R1:W2:Y:S02]  /*9bf0*/  SYNCS.PHASECHK.TRANS64.TRYWAIT P1, [R0+URZ+0x160], R2 ;  /* 0x00016002000075a7 */ /* 0x0022a400080211ff */
[----:B--2---:R-:W-:Y:S05]  /*9c00*/  @!P1 NANOSLEEP.SYNCS 0x989680 ;  /* 0x009896800000995d */ /* 0x004fea0003900000 */
[----:B------:R-:W2:Y:S02]  /*9c10*/  @!P1 SYNCS.PHASECHK.TRANS64 P1, [R0+URZ+0x160], R2 ;  /* 0x00016002000095a7 */ /* 0x000ea400080210ff */
[----:B--2---:R-:W-:Y:S05]  /*9c20*/  @!P1 BRA `(.L_x_193) ;  /* 0xfffffffc00f09947 */ /* 0x004fea000383ffff */
[----:B------:R-:W-:Y:S05]  /*9c30*/  BRA `(.L_x_194) ;  /* 0xffffffa800747947 */ /* 0x000fea000383ffff */
.L_x_92:
[----:B--2---:R2:W3:Y:S02]  /*9c40*/  SYNCS.PHASECHK.TRANS64.TRYWAIT P0, [R12+URZ+0xe0], R0 ;  /* 0x0000e0000c0075a7 */ /* 0x0044e400080011ff */
[----:B---3--:R-:W-:Y:S05]  /*9c50*/  @!P0 NANOSLEEP.SYNCS 0x989680 ;  /* 0x009896800000895d */ /* 0x008fea0003900000 */
[----:B------:R-:W3:Y:S02]  /*9c60*/  @!P0 SYNCS.PHASECHK.TRANS64 P0, [R12+URZ+0xe0], R0 ;  /* 0x0000e0000c0085a7 */ /* 0x000ee400080010ff */
[----:B---3--:R-:W-:Y:S05]  /*9c70*/  @!P0 BRA `(.L_x_92) ;  /* 0xfffffffc00f08947 */ /* 0x008fea000383ffff */
[----:B------:R-:W-:Y:S05]  /*9c80*/  BRA `(.L_x_195) ;  /* 0xffffffac00ac7947 */ /* 0x000fea000383ffff */
.L_x_95:
[----:B--2---:R-:W-:Y:S07]  /*9c90*/  MOV R0, UR21 ;  /* 0x0000001500007c02 */ /* 0x004fee0008000f00 */
.L_x_196:
[----:B--2---:R2:W3:Y:S02]  /*9ca0*/  SYNCS.PHASECHK.TRANS64.TRYWAIT P2, [R0+URZ+0xd8], R6 ;  /* 0x0000d806000075a7 */ /* 0x0044e400080411ff */
[----:B---3--:R-:W-:Y:S05]  /*9cb0*/  @!P2 NANOSLEEP.SYNCS 0x989680 ;  /* 0x009896800000a95d */ /* 0x008fea0003900000 */
[----:B------:R-:W3:Y:S02]  /*9cc0*/  @!P2 SYNCS.PHASECHK.TRANS64 P2, [R0+URZ+0xd8], R6 ;  /* 0x0000d8060000a5a7 */ /* 0x000ee400080410ff */
[----:B---3--:R-:W-:Y:S05]  /*9cd0*/  @!P2 BRA `(.L_x_196) ;  /* 0xfffffffc00f0a947 */ /* 0x008fea000383ffff */
[----:B------:R-:W-:Y:S05]  /*9ce0*/  BRA `(.L_x_94) ;  /* 0xffffffb400147947 */ /* 0x000fea000383ffff */
.L_x_98:
[----:B------:R-:W-:Y:S07]  /*9cf0*/  MOV R0, UR21 ;  /* 0x0000001500007c02 */ /* 0x000fee0008000f00 */
.L_x_197:
[----:B--2---:R2:W3:Y:S02]  /*9d00*/  SYNCS.PHASECHK.TRANS64.TRYWAIT P0, [R0+URZ+0xb0], R9 ;  /* 0x0000b009000075a7 */ /* 0x0044e400080011ff */
[----:B---3--:R-:W-:Y:S05]  /*9d10*/  @!P0 NANOSLEEP.SYNCS 0x989680 ;  /* 0x009896800000895d */ /* 0x008fea0003900000 */
[----:B------:R-:W3:Y:S02]  /*9d20*/  @!P0 SYNCS.PHASECHK.TRANS64 P0, [R0+URZ+0xb0], R9 ;  /* 0x0000b009000085a7 */ /* 0x000ee400080010ff */
[----:B---3--:R-:W-:Y:S05]  /*9d30*/  @!P0 BRA `(.L_x_197) ;  /* 0xfffffffc00f08947 */ /* 0x008fea000383ffff */
[----:B------:R-:W-:Y:S05]  /*9d40*/  BRA `(.L_x_198) ;  /* 0xffffffb400707947 */ /* 0x000fea000383ffff */
.L_x_99:
[----:B------:R-:W-:Y:S07]  /*9d50*/  MOV R0, UR21 ;  /* 0x0000001500007c02 */ /* 0x000fee0008000f00 */
.L_x_199:
[----:B--2---:R2:W3:Y:S02]  /*9d60*/  SYNCS.PHASECHK.TRANS64.TRYWAIT P0, [R0+URZ+0xb8], R9 ;  /* 0x0000b809000075a7 */ /* 0x0044e400080011ff */
[----:B---3--:R-:W-:Y:S05]  /*9d70*/  @!P0 NANOSLEEP.SYNCS 0x989680 ;  /* 0x009896800000895d */ /* 0x008fea0003900000 */
[----:B------:R-:W3:Y:S02]  /*9d80*/  @!P0 SYNCS.PHASECHK.TRANS64 P0, [R0+URZ+0xb8], R9 ;  /* 0x0000b809000085a7 */ /* 0x000ee400080010ff */
[----:B---3--:R-:W-:Y:S05]  /*9d90*/  @!P0 BRA `(.L_x_199) ;  /* 0xfffffffc00f08947 */ /* 0x008fea000383ffff */
[----:B------:R-:W-:Y:S05]  /*9da0*/  BRA `(.L_x_200) ;  /* 0xffffffb400a87947 */ /* 0x000fea000383ffff */
.L_x_100:
[----:B------:R-:W-:Y:S07]  /*9db0*/  MOV R0, UR21 ;  /* 0x0000001500007c02 */ /* 0x000fee0008000f00 */
.L_x_201:
[----:B--2---:R2:W3:Y:S02]  /*9dc0*/  SYNCS.PHASECHK.TRANS64.TRYWAIT P0, [R0+URZ+0xc0], R9 ;  /* 0x0000c009000075a7 */ /* 0x0044e400080011ff */
[----:B---3--:R-:W-:Y:S05]  /*9dd0*/  @!P0 NANOSLEEP.SYNCS 0x989680 ;  /* 0x009896800000895d */ /* 0x008fea0003900000 */
[----:B------:R-:W3:Y:S02]  /*9de0*/  @!P0 SYNCS.PHASECHK.TRANS64 P0, [R0+URZ+0xc0], R9 ;  /* 0x0000c009000085a7 */ /* 0x000ee400080010ff */
[----:B---3--:R-:W-:Y:S05]  /*9df0*/  @!P0 BRA `(.L_x_201) ;  /* 0xfffffffc00f08947 */ /* 0x008fea000383ffff */
[----:B------:R-:W-:Y:S05]  /*9e00*/  BRA `(.L_x_202) ;  /* 0xffffffb400ec7947 */ /* 0x000fea000383ffff */
.L_x_101:
[----:B------:R-:W-:Y:S07]  /*9e10*/  MOV R0, UR21 ;  /* 0x0000001500007c02 */ /* 0x000fee0008000f00 */
.L_x_203:
[----:B--2---:R2:W3:Y:S02]  /*9e20*/  SYNCS.PHASECHK.TRANS64.TRYWAIT P0, [R0+URZ+0xc8], R9 ;  /* 0x0000c809000075a7 */ /* 0x0044e400080011ff */
[----:B---3--:R-:W-:Y:S05]  /*9e30*/  @!P0 NANOSLEEP.SYNCS 0x989680 ;  /* 0x009896800000895d */ /* 0x008fea0003900000 */
[----:B------:R-:W3:Y:S02]  /*9e40*/  @!P0 SYNCS.PHASECHK.TRANS64 P0, [R0+URZ+0xc8], R9 ;  /* 0x0000c809000085a7 */ /* 0x000ee400080010ff */
[----:B---3--:R-:W-:Y:S05]  /*9e50*/  @!P0 BRA `(.L_x_203) ;  /* 0xfffffffc00f08947 */ /* 0x008fea000383ffff */
[----:B------:R-:W-:Y:S05]  /*9e60*/  BRA `(.L_x_204) ;  /* 0xffffffb8002c7947 */ /* 0x000fea000383ffff */
.L_x_103:
[----:B------:R-:W-:-:S07]  /*9e70*/  MOV R0, UR21 ;  /* 0x0000001500007c02 */ /* 0x000fce0008000f00 */
.L_x_205:
[----:B---3--:R3:W4:Y:S02]  /*9e80*/  SYNCS.PHASECHK.TRANS64.TRYWAIT P0, [R0+URZ+0xb0], R2 ;  /* 0x0000b002000075a7 */ /* 0x00872400080011ff */
[----:B----4-:R-:W-:Y:S05]  /*9e90*/  @!P0 NANOSLEEP.SYNCS 0x989680 ;  /* 0x009896800000895d */ /* 0x010fea0003900000 */
[----:B------:R-:W4:Y:S02]  /*9ea0*/  @!P0 SYNCS.PHASECHK.TRANS64 P0, [R0+URZ+0xb0], R2 ;  /* 0x0000b002000085a7 */ /* 0x000f2400080010ff */
[----:B----4-:R-:W-:Y:S05]  /*9eb0*/  @!P0 BRA `(.L_x_205) ;  /* 0xfffffffc00f08947 */ /* 0x010fea000383ffff */
[----:B------:R-:W-:Y:S05]  /*9ec0*/  BRA `(.L_x_206) ;  /* 0xffffffb800a47947 */ /* 0x000fea000383ffff */
.L_x_104:
[----:B---3--:R-:W-:-:S07]  /*9ed0*/  MOV R0, UR21 ;  /* 0x0000001500007c02 */ /* 0x008fce0008000f00 */
.L_x_207:
[----:B---3--:R3:W4:Y:S02]  /*9ee0*/  SYNCS.PHASECHK.TRANS64.TRYWAIT P0, [R0+URZ+0xb8], R2 ;  /* 0x0000b802000075a7 */ /* 0x00872400080011ff */
[----:B----4-:R-:W-:Y:S05]  /*9ef0*/  @!P0 NANOSLEEP.SYNCS 0x989680 ;  /* 0x009896800000895d */ /* 0x010fea0003900000 */
[----:B------:R-:W4:Y:S02]  /*9f00*/  @!P0 SYNCS.PHASECHK.TRANS64 P0, [R0+URZ+0xb8], R2 ;  /* 0x0000b802000085a7 */ /* 0x000f2400080010ff */
[----:B----4-:R-:W-:Y:S05]  /*9f10*/  @!P0 BRA `(.L_x_207) ;  /* 0xfffffffc00f08947 */ /* 0x010fea000383ffff */
[----:B------:R-:W-:Y:S05]  /*9f20*/  BRA `(.L_x_208) ;  /* 0xffffffb800947947 */ /* 0x000fea000383ffff */
.L_x_105:
[----:B---3--:R-:W-:-:S07]  /*9f30*/  MOV R0, UR21 ;  /* 0x0000001500007c02 */ /* 0x008fce0008000f00 */
.L_x_209:
[----:B---3--:R3:W4:Y:S02]  /*9f40*/  SYNCS.PHASECHK.TRANS64.TRYWAIT P0, [R0+URZ+0xc0], R2 ;  /* 0x0000c002000075a7 */ /* 0x00872400080011ff */
[----:B----4-:R-:W-:Y:S05]  /*9f50*/  @!P0 NANOSLEEP.SYNCS 0x989680 ;  /* 0x009896800000895d */ /* 0x010fea0003900000 */
[----:B------:R-:W4:Y:S02]  /*9f60*/  @!P0 SYNCS.PHASECHK.TRANS64 P0, [R0+URZ+0xc0], R2 ;  /* 0x0000c002000085a7 */ /* 0x000f2400080010ff */
[----:B----4-:R-:W-:Y:S05]  /*9f70*/  @!P0 BRA `(.L_x_209) ;  /* 0xfffffffc00f08947 */ /* 0x010fea000383ffff */
[----:B------:R-:W-:Y:S05]  /*9f80*/  BRA `(.L_x_210) ;  /* 0xffffffb800847947 */ /* 0x000fea000383ffff */
.L_x_107:
[----:B-1----:R1:W2:Y:S02]  /*9f90*/  SYNCS.PHASECHK.TRANS64.TRYWAIT P0, [R3+URZ+0xe0], R0 ;  /* 0x0000e000030075a7 */ /* 0x0022a400080011ff */
[----:B--2---:R-:W-:Y:S05]  /*9fa0*/  @!P0 NANOSLEEP.SYNCS 0x989680 ;  /* 0x009896800000895d */ /* 0x004fea0003900000 */
[----:B------:R-:W2:Y:S02]  /*9fb0*/  @!P0 SYNCS.PHASECHK.TRANS64 P0, [R3+URZ+0xe0], R0 ;  /* 0x0000e000030085a7 */ /* 0x000ea400080010ff */
[----:B--2---:R-:W-:Y:S05]  /*9fc0*/  @!P0 BRA `(.L_x_107) ;  /* 0xfffffffc00f08947 */ /* 0x004fea000383ffff */
[----:B------:R-:W-:Y:S05]  /*9fd0*/  BRA `(.L_x_211) ;  /* 0xffffffbc00447947 */ /* 0x000fea000383ffff */
.L_x_118:
[----:B-1----:R-:W-:Y:S04]  /*9fe0*/  MOV R2, UR44 ;  /* 0x0000002c00027c02 */ /* 0x002fe80008000f00 */
[----:B------:R1:W2:Y:S03]  /*9ff0*/  SYNCS.PHASECHK.TRANS64.TRYWAIT P1, [R2+URZ+0x90], R3 ;  /* 0x00009003020075a7 */ /* 0x0002a600080211ff */
[----:B--2---:R-:W-:Y:S05]  /*a000*/  @!P1 NANOSLEEP.SYNCS 0x989680 ;  /* 0x009896800000995d */ /* 0x004fea0003900000 */
[----:B------:R-:W2:Y:S02]  /*a010*/  @!P1 SYNCS.PHASECHK.TRANS64 P1, [R2+URZ+0x90], R3 ;  /* 0x00009003020095a7 */ /* 0x000ea400080210ff */
[----:B--2---:R-:W-:Y:S05]  /*a020*/  @!P1 BRA `(.L_x_118) ;  /* 0xfffffffc00ec9947 */ /* 0x004fea000383ffff */
[----:B------:R-:W-:Y:S05]  /*a030*/  BRA `(.L_x_117) ;  /* 0xffffffc800a87947 */ /* 0x000fea000383ffff */
.L_x_120:
[----:B-1----:R1:W4:Y:S02]  /*a040*/  SYNCS.PHASECHK.TRANS64.TRYWAIT P0, [R70+URZ+0x100], R0 ;  /* 0x00010000460075a7 */ /* 0x00232400080011ff */
[----:B----4-:R-:W-:Y:S05]  /*a050*/  @!P0 NANOSLEEP.SYNCS 0x989680 ;  /* 0x009896800000895d */ /* 0x010fea0003900000 */
[----:B------:R-:W4:Y:S02]  /*a060*/  @!P0 SYNCS.PHASECHK.TRANS64 P0, [R70+URZ+0x100], R0 ;  /* 0x00010000460085a7 */ /* 0x000f2400080010ff */
[----:B----4-:R-:W-:Y:S05]  /*a070*/  @!P0 BRA `(.L_x_120) ;  /* 0xfffffffc00f08947 */ /* 0x010fea000383ffff */
[----:B------:R-:W-:Y:S05]  /*a080*/  BRA `(.L_x_119) ;  /* 0xffffffc800d07947 */ /* 0x000fea000383ffff */
.L_x_129:
[----:B-1----:R1:W3:Y:S02]  /*a090*/  SYNCS.PHASECHK.TRANS64.TRYWAIT P0, [R2+URZ+0x90], R0 ;  /* 0x00009000020075a7 */ /* 0x0022e400080011ff */
[----:B---3--:R-:W-:Y:S05]  /*a0a0*/  @!P0 NANOSLEEP.SYNCS 0x989680 ;  /* 0x009896800000895d */ /* 0x008fea0003900000 */
[----:B------:R-:W3:Y:S02]  /*a0b0*/  @!P0 SYNCS.PHASECHK.TRANS64 P0, [R2+URZ+0x90], R0 ;  /* 0x00009000020085a7 */ /* 0x000ee400080010ff */
[----:B---3--:R-:W-:Y:S05]  /*a0c0*/  @!P0 BRA `(.L_x_129) ;  /* 0xfffffffc00f08947 */ /* 0x008fea000383ffff */
[----:B------:R-:W-:Y:S05]  /*a0d0*/  BRA `(.L_x_128) ;  /* 0xffffffd000ec7947 */ /* 0x000fea000383ffff */
.L_x_137:
[----:B-1----:R1:W3:Y:S02]  /*a0e0*/  SYNCS.PHASECHK.TRANS64.TRYWAIT P0, [R6+URZ+0x90], R5 ;  /* 0x00009005060075a7 */ /* 0x0022e400080011ff */
[----:B---3--:R-:W-:Y:S05]  /*a0f0*/  @!P0 NANOSLEEP.SYNCS 0x989680 ;  /* 0x009896800000895d */ /* 0x008fea0003900000 */
[----:B------:R-:W3:Y:S02]  /*a100*/  @!P0 SYNCS.PHASECHK.TRANS64 P0, [R6+URZ+0x90], R5 ;  /* 0x00009005060085a7 */ /* 0x000ee400080010ff */
[----:B---3--:R-:W-:Y:S05]  /*a110*/  @!P0 BRA `(.L_x_137) ;  /* 0xfffffffc00f08947 */ /* 0x008fea000383ffff */
[----:B------:R-:W-:Y:S05]  /*a120*/  BRA `(.L_x_136) ;  /* 0xffffffdc00307947 */ /* 0x000fea000383ffff */
.L_x_145:
[----:B-1----:R1:W3:Y:S02]  /*a130*/  SYNCS.PHASECHK.TRANS64.TRYWAIT P0, [R0+URZ+0x90], R5 ;  /* 0x00009005000075a7 */ /* 0x0022e400080011ff */
[----:B---3--:R-:W-:Y:S05]  /*a140*/  @!P0 NANOSLEEP.SYNCS 0x989680 ;  /* 0x009896800000895d */ /* 0x008fea0003900000 */
[----:B------:R-:W3:Y:S02]  /*a150*/  @!P0 SYNCS.PHASECHK.TRANS64 P0, [R0+URZ+0x90], R5 ;  /* 0x00009005000085a7 */ /* 0x000ee400080010ff */
[----:B---3--:R-:W-:Y:S05]  /*a160*/  @!P0 BRA `(.L_x_145) ;  /* 0xfffffffc00f08947 */ /* 0x008fea000383ffff */
[----:B------:R-:W-:Y:S05]  /*a170*/  BRA `(.L_x_144) ;  /* 0xffffffe400707947 */ /* 0x000fea000383ffff */
        .weak           $__internal_0_$__cuda_sm10x_tcgen05_guardrail_trap_col_being_dealloced_not_returned_by_alloc
        .type           $__internal_0_$__cuda_sm10x_tcgen05_guardrail_trap_col_being_dealloced_not_returned_by_alloc,@function
        .size           $__internal_0_$__cuda_sm10x_tcgen05_guardrail_trap_col_being_dealloced_not_returned_by_alloc,($__internal_1_$__cuda_sm10x_tcgen05_guardrail_trap_phase_invalid_during_alloc - $__internal_0_$__cuda_sm10x_tcgen05_guardrail_trap_col_being_dealloced_not_returned_by_alloc)
$__internal_0_$__cuda_sm10x_tcgen05_guardrail_trap_col_being_dealloced_not_returned_by_alloc:
[----:B------:R-:W-:Y:S05]  /*a180*/  BPT.TRAP 0x1 ;  /* 0x000000040000795c */ /* 0x000fea0000300000 */
[----:B------:R-:W-:-:S04]  /*a190*/  HFMA2 R3, -RZ, RZ, 0, 0 ;  /* 0x00000000ff037431 */ /* 0x000fc800000001ff */
[----:B------:R-:W-:Y:S05]  /*a1a0*/  RET.REL.NODEC R2 `(_ZN7cutlass13device_kernelINS_4gemm6kernel13GemmUniversalIN4cute5tupleIJiiiiEEENS1_10collective13CollectiveMmaINS1_35MainloopSm100TmaUmmaWarpSpecializedILi9ELi2ELi4ENS5_IJNS4_1CILi2EEESB_NSA_ILi1EEEEEEEENS5_IJNSA_ILi256EEENSA_ILi64EEENSA_ILi32EEEEEENS_10tfloat32_tENS5_IJlSC_lEEESJ_SK_NS4_8TiledMMAINS4_8MMA_AtomIJNS4_23SM100_MMA_TF32_2x1SM_SSISJ_SJ_fLi256ELi64ELNS4_4UMMA5MajorE0ELSP_0ELNSO_7ScaleInE0ELSQ_0EEEEEENS4_6LayoutINS5_IJSC_SC_SC_EEENS5_IJNSA_ILi0EEESV_SV_EEEEENS5_IJNS4_10UnderscoreESY_SY_EEEEENS4_28SM100_TMA_2SM_LOAD_MULTICASTENS4_14ComposedLayoutINS4_7SwizzleILi3ELi4ELi3EEENS4_18smem_ptr_flag_bitsILi32EEENST_INS5_IJNSA_ILi8EEESH_EEENS5_IJSH_SC_EEEEEEEvNS4_8identityENS4_18SM100_TMA_2SM_LOADES1B_vS1C_EENS_8epilogue10collective18CollectiveEpilogueINS1F_23Sm100TmaWarpSpecializedILi4ELi2ELi16ELb1ELb0EEEJNS5_IJNSA_ILi128EEESG_SH_EEENS5_IJNST_IS1K_SC_EENST_INSA_ILi16EEESC_EEEEESJ_SK_SJ_SK_NS1F_6fusion15FusionCallbacksIS1J_NS1Q_17LinearCombinationISJ_fSJ_fLNS_15FloatRoundStyleE2EEES1L_S1P_JEEENS4_5SM1004TMEM4LOAD26SM100_TMEM_LOAD_32dp32b16xENS4_13SM90_TMA_LOADENS12_INS13_ILi2ELi4ELi3EEES16_NST_INS5_IJS17_S1N_EEENS5_IJS1N_SC_EEEEEEENS4_39AutoVectorizingCopyWithAssumedAlignmentILi128EEENS4_14SM90_TMA_STOREES25_S27_S27_EEEvvEEEEvNT_6ParamsE) ;  /* 0xffffff5c02947950 */ /* 0x000fea0003c3ffff */
        .weak           $__internal_1_$__cuda_sm10x_tcgen05_guardrail_trap_phase_invalid_during_alloc
        .type           $__internal_1_$__cuda_sm10x_tcgen05_guardrail_trap_phase_invalid_during_alloc,@function
        .size           $__internal_1_$__cuda_sm10x_tcgen05_guardrail_trap_phase_invalid_during_alloc,($__internal_2_$__cuda_sm10x_tcgen05_guardrail_trap_unallocated_columns_being_dealloced - $__internal_1_$__cuda_sm10x_tcgen05_guardrail_trap_phase_invalid_during_alloc)
$__internal_1_$__cuda_sm10x_tcgen05_guardrail_trap_phase_invalid_during_alloc:
[----:B------:R-:W-:Y:S05]  /*a1b0*/  BPT.TRAP 0x1 ;  /* 0x000000040000795c */ /* 0x000fea0000300000 */
[----:B------:R-:W-:-:S04]  /*a1c0*/  MOV R5, 0x0 ;  /* 0x0000000000057802 */ /* 0x000fc80000000f00 */
[----:B------:R-:W-:Y:S05]  /*a1d0*/  RET.REL.NODEC R4 `(_ZN7cutlass13device_kernelINS_4gemm6kernel13GemmUniversalIN4cute5tupleIJiiiiEEENS1_10collective13CollectiveMmaINS1_35MainloopSm100TmaUmmaWarpSpecializedILi9ELi2ELi4ENS5_IJNS4_1CILi2EEESB_NSA_ILi1EEEEEEEENS5_IJNSA_ILi256EEENSA_ILi64EEENSA_ILi32EEEEEENS_10tfloat32_tENS5_IJlSC_lEEESJ_SK_NS4_8TiledMMAINS4_8MMA_AtomIJNS4_23SM100_MMA_TF32_2x1SM_SSISJ_SJ_fLi256ELi64ELNS4_4UMMA5MajorE0ELSP_0ELNSO_7ScaleInE0ELSQ_0EEEEEENS4_6LayoutINS5_IJSC_SC_SC_EEENS5_IJNSA_ILi0EEESV_SV_EEEEENS5_IJNS4_10UnderscoreESY_SY_EEEEENS4_28SM100_TMA_2SM_LOAD_MULTICASTENS4_14ComposedLayoutINS4_7SwizzleILi3ELi4ELi3EEENS4_18smem_ptr_flag_bitsILi32EEENST_INS5_IJNSA_ILi8EEESH_EEENS5_IJSH_SC_EEEEEEEvNS4_8identityENS4_18SM100_TMA_2SM_LOADES1B_vS1C_EENS_8epilogue10collective18CollectiveEpilogueINS1F_23Sm100TmaWarpSpecializedILi4ELi2ELi16ELb1ELb0EEEJNS5_IJNSA_ILi128EEESG_SH_EEENS5_IJNST_IS1K_SC_EENST_INSA_ILi16EEESC_EEEEESJ_SK_SJ_SK_NS1F_6fusion15FusionCallbacksIS1J_NS1Q_17LinearCombinationISJ_fSJ_fLNS_15FloatRoundStyleE2EEES1L_S1P_JEEENS4_5SM1004TMEM4LOAD26SM100_TMEM_LOAD_32dp32b16xENS4_13SM90_TMA_LOADENS12_INS13_ILi2ELi4ELi3EEES16_NST_INS5_IJS17_S1N_EEENS5_IJS1N_SC_EEEEEEENS4_39AutoVectorizingCopyWithAssumedAlignmentILi128EEENS4_14SM90_TMA_STOREES25_S27_S27_EEEvvEEEEvNT_6ParamsE) ;  /* 0xffffff5c04887950 */ /* 0x000fea0003c3ffff */
        .weak           $__internal_2_$__cuda_sm10x_tcgen05_guardrail_trap_unallocated_columns_being_dealloced
        .type           $__internal_2_$__cuda_sm10x_tcgen05_guardrail_trap_unallocated_columns_being_dealloced,@function
        .size           $__internal_2_$__cuda_sm10x_tcgen05_guardrail_trap_unallocated_columns_being_dealloced,(.L_x_213 - $__internal_2_$__cuda_sm10x_tcgen05_guardrail_trap_unallocated_columns_being_dealloced)
$__internal_2_$__cuda_sm10x_tcgen05_guardrail_trap_unallocated_columns_being_dealloced:
[----:B------:R-:W-:Y:S05]  /*a1e0*/  BPT.TRAP 0x1 ;  /* 0x000000040000795c */ /* 0x000fea0000300000 */
[----:B------:R-:W-:-:S04]  /*a1f0*/  HFMA2 R3, -RZ, RZ, 0, 0 ;  /* 0x00000000ff037431 */ /* 0x000fc800000001ff */
[----:B------:R-:W-:Y:S05]  /*a200*/  RET.REL.NODEC R2 `(_ZN7cutlass13device_kernelINS_4gemm6kernel13GemmUniversalIN4cute5tupleIJiiiiEEENS1_10collective13CollectiveMmaINS1_35MainloopSm100TmaUmmaWarpSpecializedILi9ELi2ELi4ENS5_IJNS4_1CILi2EEESB_NSA_ILi1EEEEEEEENS5_IJNSA_ILi256EEENSA_ILi64EEENSA_ILi32EEEEEENS_10tfloat32_tENS5_IJlSC_lEEESJ_SK_NS4_8TiledMMAINS4_8MMA_AtomIJNS4_23SM100_MMA_TF32_2x1SM_SSISJ_SJ_fLi256ELi64ELNS4_4UMMA5MajorE0ELSP_0ELNSO_7ScaleInE0ELSQ_0EEEEEENS4_6LayoutINS5_IJSC_SC_SC_EEENS5_IJNSA_ILi0EEESV_SV_EEEEENS5_IJNS4_10UnderscoreESY_SY_EEEEENS4_28SM100_TMA_2SM_LOAD_MULTICASTENS4_14ComposedLayoutINS4_7SwizzleILi3ELi4ELi3EEENS4_18smem_ptr_flag_bitsILi32EEENST_INS5_IJNSA_ILi8EEESH_EEENS5_IJSH_SC_EEEEEEEvNS4_8identityENS4_18SM100_TMA_2SM_LOADES1B_vS1C_EENS_8epilogue10collective18CollectiveEpilogueINS1F_23Sm100TmaWarpSpecializedILi4ELi2ELi16ELb1ELb0EEEJNS5_IJNSA_ILi128EEESG_SH_EEENS5_IJNST_IS1K_SC_EENST_INSA_ILi16EEESC_EEEEESJ_SK_SJ_SK_NS1F_6fusion15FusionCallbacksIS1J_NS1Q_17LinearCombinationISJ_fSJ_fLNS_15FloatRoundStyleE2EEES1L_S1P_JEEENS4_5SM1004TMEM4LOAD26SM100_TMEM_LOAD_32dp32b16xENS4_13SM90_TMA_LOADENS12_INS13_ILi2ELi4ELi3EEES16_NST_INS5_IJS17_S1N_EEENS5_IJS1N_SC_EEEEEEENS4_39AutoVectorizingCopyWithAssumedAlignmentILi128EEENS4_14SM90_TMA_STOREES25_S27_S27_EEEvvEEEEvNT_6ParamsE) ;  /* 0xffffff5c027c7950 */ /* 0x000fea0003c3ffff */
.L_x_212:
[----:B------:R-:W-:-:S00]  /*a210*/  BRA `(.L_x_212) ;  /* 0xfffffffc00fc7947 */ /* 0x000fc0000383ffff */
[----:B------:R-:W-:-:S00]  /*a220*/  NOP ;  /* 0x0000000000007918 */ /* 0x000fc00000000000 */
        /* <DEDUP_REMOVED lines=13> */
.L_x_213:


//--------------------- .nv.global.init           --------------------------
	.section	.nv.global.init,"aw",@progbits
.nv.global.init:
	.type		$str$27,@object
	.size		$str$27,($str$28 - $str$27)
$str$27:
        /*0000*/ 	.byte	0x28, 0x61, 0x64, 0x64, 0x72, 0x65, 0x73, 0x73, 0x20, 0x26, 0x20, 0x6d, 0x61, 0x73, 0x6b, 0x29
        /*0010*/ 	.byte	0x20, 0x3d, 0x3d, 0x20, 0x30, 0x00
	.type		$str$28,@object
	.size		$str$28,($str$26 - $str$28)
$str$28:
        /*0016*/ 	.byte	0x2f, 0x74, 0x6d, 0x70, 0x2f, 0x63, 0x75, 0x74, 0x6c, 0x61, 0x73, 0x73, 0x5f, 0x73, 0x77, 0x65
        /*0026*/ 	.byte	0x65, 0x70, 0x5f, 0x73, 0x72, 0x63, 0x2f, 0x69, 0x6e, 0x63, 0x6c, 0x75, 0x64, 0x65, 0x2f, 0x63
        /*0036*/ 	.byte	0x75, 0x74, 0x65, 0x2f, 0x70, 0x6f, 0x69, 0x6e, 0x74, 0x65, 0x72, 0x5f, 0x66, 0x6c, 0x61, 0x67
        /*0046*/ 	.byte	0x67, 0x65, 0x64, 0x2e, 0x68, 0x70, 0x70, 0x00
	.type		$str$26,@object
	.size		$str$26,($str$25 - $str$26)
$str$26:
        /*004e*/ 	.byte	0x2f, 0x74, 0x6d, 0x70, 0x2f, 0x63, 0x75, 0x74, 0x6c, 0x61, 0x73, 0x73, 0x5f, 0x73, 0x77, 0x65
        /*005e*/ 	.byte	0x65, 0x70, 0x5f, 0x73, 0x72, 0x63, 0x2f, 0x69, 0x6e, 0x63, 0x6c, 0x75, 0x64, 0x65, 0x2f, 0x63
        /*006e*/ 	.byte	0x75, 0x74, 0x65, 0x2f, 0x61, 0x74, 0x6f, 0x6d, 0x2f, 0x63, 0x6f, 0x70, 0x79, 0x5f, 0x74, 0x72
        /*007e*/ 	.byte	0x61, 0x69, 0x74, 0x73, 0x5f, 0x73, 0x6d, 0x31, 0x30, 0x30, 0x2e, 0x68, 0x70, 0x70, 0x00
	.type		$str$25,@object
	.size		$str$25,(__unnamed_1 - $str$25)
$str$25:
        /*008d*/ 	.byte	0x28, 0x28, 0x75, 0x69, 0x6e, 0x74, 0x33, 0x32, 0x5f, 0x74, 0x28, 0x74, 0x68, 0x72, 0x65, 0x61
        /*009d*/ 	.byte	0x64, 0x49, 0x64, 0x78, 0x2e, 0x78, 0x29, 0x20, 0x2f, 0x20, 0x33, 0x32, 0x29, 0x20, 0x25, 0x20
        /*00ad*/ 	.byte	0x34, 0x29, 0x20, 0x3d, 0x3d, 0x20, 0x28, 0x28, 0x28, 0x74, 0x6d, 0x65, 0x6d, 0x5f, 0x61, 0x64
        /*00bd*/ 	.byte	0x64, 0x72, 0x20, 0x3e, 0x3e, 0x20, 0x31, 0x36, 0x29, 0x20, 0x2f, 0x20, 0x33, 0x32, 0x29, 0x20
        /*00cd*/ 	.byte	0x25, 0x20, 0x34, 0x29, 0x00
	.type		__unnamed_1,@object
	.size		__unnamed_1,(__unnamed_2 - __unnamed_1)
__unnamed_1:
        /*00d2*/ 	.byte	0x61, 0x75, 0x74, 0x6f, 0x20, 0x63, 0x75, 0x74, 0x65, 0x3a, 0x3a, 0x61, 0x73, 0x5f, 0x70, 0x6f
        /* <DEDUP_REMOVED lines=24> */
        /*0262*/ 	.byte	0x32, 0x30, 0x34, 0x38, 0x3e, 0x3e, 0x3e, 0x3e, 0x5d, 0x00
	.type		__unnamed_2,@object
	.size		__unnamed_2,(.L_2 - __unnamed_2)
__unnamed_2:
        /* <DEDUP_REMOVED lines=42> */
        /*050c*/ 	.byte	0x3e, 0x5d, 0x00
.L_2:


//--------------------- .nv.shared._ZN7cutlass13device_kernelINS_4gemm6kernel13GemmUniversalIN4cute5tupleIJiiiiEEENS1_10collective13CollectiveMmaINS1_35MainloopSm100TmaUmmaWarpSpecializedILi9ELi2ELi4ENS5_IJNS4_1CILi2EEESB_NSA_ILi1EEEEEEEENS5_IJNSA_ILi256EEENSA_ILi64EEENSA_ILi32EEEEEENS_10tfloat32_tENS5_IJlSC_lEEESJ_SK_NS4_8TiledMMAINS4_8MMA_AtomIJNS4_23SM100_MMA_TF32_2x1SM_SSISJ_SJ_fLi256ELi64ELNS4_4UMMA5MajorE0ELSP_0ELNSO_7ScaleInE0ELSQ_0EEEEEENS4_6LayoutINS5_IJSC_SC_SC_EEENS5_IJNSA_ILi0EEESV_SV_EEEEENS5_IJNS4_10UnderscoreESY_SY_EEEEENS4_28SM100_TMA_2SM_LOAD_MULTICASTENS4_14ComposedLayoutINS4_7SwizzleILi3ELi4ELi3EEENS4_18smem_ptr_flag_bitsILi32EEENST_INS5_IJNSA_ILi8EEESH_EEENS5_IJSH_SC_EEEEEEEvNS4_8identityENS4_18SM100_TMA_2SM_LOADES1B_vS1C_EENS_8epilogue10collective18CollectiveEpilogueINS1F_23Sm100TmaWarpSpecializedILi4ELi2ELi16ELb1ELb0EEEJNS5_IJNSA_ILi128EEESG_SH_EEENS5_IJNST_IS1K_SC_EENST_INSA_ILi16EEESC_EEEEESJ_SK_SJ_SK_NS1F_6fusion15FusionCallbacksIS1J_NS1Q_17LinearCombinationISJ_fSJ_fLNS_15FloatRoundStyleE2EEES1L_S1P_JEEENS4_5SM1004TMEM4LOAD26SM100_TMEM_LOAD_32dp32b16xENS4_13SM90_TMA_LOADENS12_INS13_ILi2ELi4ELi3EEES16_NST_INS5_IJS17_S1N_EEENS5_IJS1N_SC_EEEEEEENS4_39AutoVectorizingCopyWithAssumedAlignmentILi128EEENS4_14SM90_TMA_STOREES25_S27_S27_EEEvvEEEEvNT_6ParamsE --------------------------
	.section	.nv.shared._ZN7cutlass13device_kernelINS_4gemm6kernel13GemmUniversalIN4cute5tupleIJiiiiEEENS1_10collective13CollectiveMmaINS1_35MainloopSm100TmaUmmaWarpSpecializedILi9ELi2ELi4ENS5_IJNS4_1CILi2EEESB_NSA_ILi1EEEEEEEENS5_IJNSA_ILi256EEENSA_ILi64EEENSA_ILi32EEEEEENS_10tfloat32_tENS5_IJlSC_lEEESJ_SK_NS4_8TiledMMAINS4_8MMA_AtomIJNS4_23SM100_MMA_TF32_2x1SM_SSISJ_SJ_fLi256ELi64ELNS4_4UMMA5MajorE0ELSP_0ELNSO_7ScaleInE0ELSQ_0EEEEEENS4_6LayoutINS5_IJSC_SC_SC_EEENS5_IJNSA_ILi0EEESV_SV_EEEEENS5_IJNS4_10UnderscoreESY_SY_EEEEENS4_28SM100_TMA_2SM_LOAD_MULTICASTENS4_14ComposedLayoutINS4_7SwizzleILi3ELi4ELi3EEENS4_18smem_ptr_flag_bitsILi32EEENST_INS5_IJNSA_ILi8EEESH_EEENS5_IJSH_SC_EEEEEEEvNS4_8identityENS4_18SM100_TMA_2SM_LOADES1B_vS1C_EENS_8epilogue10collective18CollectiveEpilogueINS1F_23Sm100TmaWarpSpecializedILi4ELi2ELi16ELb1ELb0EEEJNS5_IJNSA_ILi128EEESG_SH_EEENS5_IJNST_IS1K_SC_EENST_INSA_ILi16EEESC_EEEEESJ_SK_SJ_SK_NS1F_6fusion15FusionCallbacksIS1J_NS1Q_17LinearCombinationISJ_fSJ_fLNS_15FloatRoundStyleE2EEES1L_S1P_JEEENS4_5SM1004TMEM4LOAD26SM100_TMEM_LOAD_32dp32b16xENS4_13SM90_TMA_LOADENS12_INS13_ILi2ELi4ELi3EEES16_NST_INS5_IJS17_S1N_EEENS5_IJS1N_SC_EEEEEEENS4_39AutoVectorizingCopyWithAssumedAlignmentILi128EEENS4_14SM90_TMA_STOREES25_S27_S27_EEEvvEEEEvNT_6ParamsE,"aw",@nobits
	.sectionflags	@""
	.align	16
	.zero		1024


//--------------------- .nv.shared.reserved.0     --------------------------
	.section	.nv.shared.reserved.0,"aw",@nobits
	.weak		__nv_reservedSMEM_offset_0_alias
	.size		__nv_reservedSMEM_offset_0_alias, 0, 64
	.other		__nv_reservedSMEM_offset_0_alias,@"STO_CUDA_RESERVED_SHARED STV_DEFAULT"
__nv_reservedSMEM_offset_0_alias:
	.zero		0
.nv.shared.reserved.0:
	.zero		64
	.weak		__nv_reservedSMEM_tcgen05_partition
	.type		__nv_reservedSMEM_tcgen05_partition,@object
	.size		__nv_reservedSMEM_tcgen05_partition,(.L_0 - __nv_reservedSMEM_tcgen05_partition)
__nv_reservedSMEM_tcgen05_partition:
	.zero		32
.L_0:


//--------------------- .nv.global                --------------------------
	.section	.nv.global,"aw",@nobits
.nv.global:
	.type		_ZN40_INTERNAL_8b92c1bf_4_k_cu_8eb8a138_107404cute1_E,@object
	.size		_ZN40_INTERNAL_8b92c1bf_4_k_cu_8eb8a138_107404cute1_E,(_ZN40_INTERNAL_8b92c1bf_4_k_cu_8eb8a138_107404cuda3std3__45__cpo6cbeginE - _ZN40_INTERNAL_8b92c1bf_4_k_cu_8eb8a138_107404cute1_E)
_ZN40_INTERNAL_8b92c1bf_4_k_cu_8eb8a138_107404cute1_E:
	.zero		1
	.type		_ZN40_INTERNAL_8b92c1bf_4_k_cu_8eb8a138_107404cuda3std3__45__cpo6cbeginE,@object
	.size		_ZN40_INTERNAL_8b92c1bf_4_k_cu_8eb8a138_107404cuda3std3__45__cpo6cbeginE,(_ZN40_INTERNAL_8b92c1bf_4_k_cu_8eb8a138_107404cuda3std3__48in_placeE - _ZN40_INTERNAL_8b92c1bf_4_k_cu_8eb8a138_107404cuda3std3__45__cpo6cbeginE)
_ZN40_INTERNAL_8b92c1bf_4_k_cu_8eb8a138_107404cuda3std3__45__cpo6cbeginE:
	.zero		1
	.type		_ZN40_INTERNAL_8b92c1bf_4_k_cu_8eb8a138_107404cuda3std3__48in_placeE,@object
	.size		_ZN40_INTERNAL_8b92c1bf_4_k_cu_8eb8a138_107404cuda3std3__48in_placeE,(_ZN40_INTERNAL_8b92c1bf_4_k_cu_8eb8a138_107404cuda3std6ranges3__45__cpo9iter_moveE - _ZN40_INTERNAL_8b92c1bf_4_k_cu_8eb8a138_107404cuda3std3__48in_placeE)
_ZN40_INTERNAL_8b92c1bf_4_k_cu_8eb8a138_107404cuda3std3__48in_placeE:
	.zero		1
	.type		_ZN40_INTERNAL_8b92c1bf_4_k_cu_8eb8a138_107404cuda3std6ranges3__45__cpo9iter_moveE,@object
	.size		_ZN40_INTERNAL_8b92c1bf_4_k_cu_8eb8a138_107404cuda3std6ranges3__45__cpo9iter_moveE,(_ZN40_INTERNAL_8b92c1bf_4_k_cu_8eb8a138_107404cuda3std3__45__cpo5beginE - _ZN40_INTERNAL_8b92c1bf_4_k_cu_8eb8a138_107404cuda3std6ranges3__45__cpo9iter_moveE)
_ZN40_INTERNAL_8b92c1bf_4_k_cu_8eb8a138_107404cuda3std6ranges3__45__cpo9iter_moveE:
	.zero		1
	.type		_ZN40_INTERNAL_8b92c1bf_4_k_cu_8eb8a138_107404cuda3std3__45__cpo5beginE,@object
	.size		_ZN40_INTERNAL_8b92c1bf_4_k_cu_8eb8a138_107404cuda3std3__45__cpo5beginE,(_ZN40_INTERNAL_8b92c1bf_4_k_cu_8eb8a138_107404cuda3std3__442_GLOBAL__N__8b92c1bf_4_k_cu_8eb8a138_107406ignoreE - _ZN40_INTERNAL_8b92c1bf_4_k_cu_8eb8a138_107404cuda3std3__45__cpo5beginE)
_ZN40_INTERNAL_8b92c1bf_4_k_cu_8eb8a138_107404cuda3std3__45__cpo5beginE:
	.zero		1
	.type		_ZN40_INTERNAL_8b92c1bf_4_k_cu_8eb8a138_107404cuda3std3__442_GLOBAL__N__8b92c1bf_4_k_cu_8eb8a138_107406ignoreE,@object
	.size		_ZN40_INTERNAL_8b92c1bf_4_k_cu_8eb8a138_107404cuda3std3__442_GLOBAL__N__8b92c1bf_4_k_cu_8eb8a138_107406ignoreE,(_ZN40_INTERNAL_8b92c1bf_4_k_cu_8eb8a138_107404cute7productE - _ZN40_INTERNAL_8b92c1bf_4_k_cu_8eb8a138_107404cuda3std3__442_GLOBAL__N__8b92c1bf_4_k_cu_8eb8a138_107406ignoreE)
_ZN40_INTERNAL_8b92c1bf_4_k_cu_8eb8a138_107404cuda3std3__442_GLOBAL__N__8b92c1bf_4_k_cu_8eb8a138_107406ignoreE:
	.zero		1
	.type		_ZN40_INTERNAL_8b92c1bf_4_k_cu_8eb8a138_107404cute7productE,@object
	.size		_ZN40_INTERNAL_8b92c1bf_4_k_cu_8eb8a138_107404cute7productE,(_ZN40_INTERNAL_8b92c1bf_4_k_cu_8eb8a138_107404cuda3std3__45__cpo3endE - _ZN40_INTERNAL_8b92c1bf_4_k_cu_8eb8a138_107404cute7productE)
_ZN40_INTERNAL_8b92c1bf_4_k_cu_8eb8a138_107404cute7productE:
	.zero		1
	.type		_ZN40_INTERNAL_8b92c1bf_4_k_cu_8eb8a138_107404cuda3std3__45__cpo3endE,@object
	.size		_ZN40_INTERNAL_8b92c1bf_4_k_cu_8eb8a138_107404cuda3std3__45__cpo3endE,(_ZN40_INTERNAL_8b92c1bf_4_k_cu_8eb8a138_107404cuda3std3__419piecewise_constructE - _ZN40_INTERNAL_8b92c1bf_4_k_cu_8eb8a138_107404cuda3std3__45__cpo3endE)
_ZN40_INTERNAL_8b92c1bf_4_k_cu_8eb8a138_107404cuda3std3__45__cpo3endE:
	.zero		1
	.type		_ZN40_INTERNAL_8b92c1bf_4_k_cu_8eb8a138_107404cuda3std3__419piecewise_constructE,@object
	.size		_ZN40_INTERNAL_8b92c1bf_4_k_cu_8eb8a138_107404cuda3std3__419piecewise_constructE,(_ZN40_INTERNAL_8b92c1bf_4_k_cu_8eb8a138_107404cuda3std3__45__cpo4cendE - _ZN40_INTERNAL_8b92c1bf_4_k_cu_8eb8a138_107404cuda3std3__419piecewise_constructE)
_ZN40_INTERNAL_8b92c1bf_4_k_cu_8eb8a138_107404cuda3std3__419piecewise_constructE:
	.zero		1
	.type		_ZN40_INTERNAL_8b92c1bf_4_k_cu_8eb8a138_107404cuda3std3__45__cpo4cendE,@object
	.size		_ZN40_INTERNAL_8b92c1bf_4_k_cu_8eb8a138_107404cuda3std3__45__cpo4cendE,(_ZN40_INTERNAL_8b92c1bf_4_k_cu_8eb8a138_107404cuda3std6ranges3__45__cpo4swapE - _ZN40_INTERNAL_8b92c1bf_4_k_cu_8eb8a138_107404cuda3std3__45__cpo4cendE)
_ZN40_INTERNAL_8b92c1bf_4_k_cu_8eb8a138_107404cuda3std3__45__cpo4cendE:
	.zero		1
	.type		_ZN40_INTERNAL_8b92c1bf_4_k_cu_8eb8a138_107404cuda3std6ranges3__45__cpo4swapE,@object
	.size		_ZN40_INTERNAL_8b92c1bf_4_k_cu_8eb8a138_107404cuda3std6ranges3__45__cpo4swapE,(.L_10 - _ZN40_INTERNAL_8b92c1bf_4_k_cu_8eb8a138_107404cuda3std6ranges3__45__cpo4swapE)
_ZN40_INTERNAL_8b92c1bf_4_k_cu_8eb8a138_107404cuda3std6ranges3__45__cpo4swapE:
	.zero		1
.L_10:


//--------------------- .nv.constant0._ZN7cutlass13device_kernelINS_4gemm6kernel13GemmUniversalIN4cute5tupleIJiiiiEEENS1_10collective13CollectiveMmaINS1_35MainloopSm100TmaUmmaWarpSpecializedILi9ELi2ELi4ENS5_IJNS4_1CILi2EEESB_NSA_ILi1EEEEEEEENS5_IJNSA_ILi256EEENSA_ILi64EEENSA_ILi32EEEEEENS_10tfloat32_tENS5_IJlSC_lEEESJ_SK_NS4_8TiledMMAINS4_8MMA_AtomIJNS4_23SM100_MMA_TF32_2x1SM_SSISJ_SJ_fLi256ELi64ELNS4_4UMMA5MajorE0ELSP_0ELNSO_7ScaleInE0ELSQ_0EEEEEENS4_6LayoutINS5_IJSC_SC_SC_EEENS5_IJNSA_ILi0EEESV_SV_EEEEENS5_IJNS4_10UnderscoreESY_SY_EEEEENS4_28SM100_TMA_2SM_LOAD_MULTICASTENS4_14ComposedLayoutINS4_7SwizzleILi3ELi4ELi3EEENS4_18smem_ptr_flag_bitsILi32EEENST_INS5_IJNSA_ILi8EEESH_EEENS5_IJSH_SC_EEEEEEEvNS4_8identityENS4_18SM100_TMA_2SM_LOADES1B_vS1C_EENS_8epilogue10collective18CollectiveEpilogueINS1F_23Sm100TmaWarpSpecializedILi4ELi2ELi16ELb1ELb0EEEJNS5_IJNSA_ILi128EEESG_SH_EEENS5_IJNST_IS1K_SC_EENST_INSA_ILi16EEESC_EEEEESJ_SK_SJ_SK_NS1F_6fusion15FusionCallbacksIS1J_NS1Q_17LinearCombinationISJ_fSJ_fLNS_15FloatRoundStyleE2EEES1L_S1P_JEEENS4_5SM1004TMEM4LOAD26SM100_TMEM_LOAD_32dp32b16xENS4_13SM90_TMA_LOADENS12_INS13_ILi2ELi4ELi3EEES16_NST_INS5_IJS17_S1N_EEENS5_IJS1N_SC_EEEEEEENS4_39AutoVectorizingCopyWithAssumedAlignmentILi128EEENS4_14SM90_TMA_STOREES25_S27_S27_EEEvvEEEEvNT_6ParamsE --------------------------
	.section	.nv.constant0._ZN7cutlass13device_kernelINS_4gemm6kernel13GemmUniversalIN4cute5tupleIJiiiiEEENS1_10collective13CollectiveMmaINS1_35MainloopSm100TmaUmmaWarpSpecializedILi9ELi2ELi4ENS5_IJNS4_1CILi2EEESB_NSA_ILi1EEEEEEEENS5_IJNSA_ILi256EEENSA_ILi64EEENSA_ILi32EEEEEENS_10tfloat32_tENS5_IJlSC_lEEESJ_SK_NS4_8TiledMMAINS4_8MMA_AtomIJNS4_23SM100_MMA_TF32_2x1SM_SSISJ_SJ_fLi256ELi64ELNS4_4UMMA5MajorE0ELSP_0ELNSO_7ScaleInE0ELSQ_0EEEEEENS4_6LayoutINS5_IJSC_SC_SC_EEENS5_IJNSA_ILi0EEESV_SV_EEEEENS5_IJNS4_10UnderscoreESY_SY_EEEEENS4_28SM100_TMA_2SM_LOAD_MULTICASTENS4_14ComposedLayoutINS4_7SwizzleILi3ELi4ELi3EEENS4_18smem_ptr_flag_bitsILi32EEENST_INS5_IJNSA_ILi8EEESH_EEENS5_IJSH_SC_EEEEEEEvNS4_8identityENS4_18SM100_TMA_2SM_LOADES1B_vS1C_EENS_8epilogue10collective18CollectiveEpilogueINS1F_23Sm100TmaWarpSpecializedILi4ELi2ELi16ELb1ELb0EEEJNS5_IJNSA_ILi128EEESG_SH_EEENS5_IJNST_IS1K_SC_EENST_INSA_ILi16EEESC_EEEEESJ_SK_SJ_SK_NS1F_6fusion15FusionCallbacksIS1J_NS1Q_17LinearCombinationISJ_fSJ_fLNS_15FloatRoundStyleE2EEES1L_S1P_JEEENS4_5SM1004TMEM4LOAD26SM100_TMEM_LOAD_32dp32b16xENS4_13SM90_TMA_LOADENS12_INS13_ILi2ELi4ELi3EEES16_NST_INS5_IJS17_S1N_EEENS5_IJS1N_SC_EEEEEEENS4_39AutoVectorizingCopyWithAssumedAlignmentILi128EEENS4_14SM90_TMA_STOREES25_S27_S27_EEEvvEEEEvNT_6ParamsE,"a",@progbits
	.sectionflags	@""
	.align	4
.nv.constant0._ZN7cutlass13device_kernelINS_4gemm6kernel13GemmUniversalIN4cute5tupleIJiiiiEEENS1_10collective13CollectiveMmaINS1_35MainloopSm100TmaUmmaWarpSpecializedILi9ELi2ELi4ENS5_IJNS4_1CILi2EEESB_NSA_ILi1EEEEEEEENS5_IJNSA_ILi256EEENSA_ILi64EEENSA_ILi32EEEEEENS_10tfloat32_tENS5_IJlSC_lEEESJ_SK_NS4_8TiledMMAINS4_8MMA_AtomIJNS4_23SM100_MMA_TF32_2x1SM_SSISJ_SJ_fLi256ELi64ELNS4_4UMMA5MajorE0ELSP_0ELNSO_7ScaleInE0ELSQ_0EEEEEENS4_6LayoutINS5_IJSC_SC_SC_EEENS5_IJNSA_ILi0EEESV_SV_EEEEENS5_IJNS4_10UnderscoreESY_SY_EEEEENS4_28SM100_TMA_2SM_LOAD_MULTICASTENS4_14ComposedLayoutINS4_7SwizzleILi3ELi4ELi3EEENS4_18smem_ptr_flag_bitsILi32EEENST_INS5_IJNSA_ILi8EEESH_EEENS5_IJSH_SC_EEEEEEEvNS4_8identityENS4_18SM100_TMA_2SM_LOADES1B_vS1C_EENS_8epilogue10collective18CollectiveEpilogueINS1F_23Sm100TmaWarpSpecializedILi4ELi2ELi16ELb1ELb0EEEJNS5_IJNSA_ILi128EEESG_SH_EEENS5_IJNST_IS1K_SC_EENST_INSA_ILi16EEESC_EEEEESJ_SK_SJ_SK_NS1F_6fusion15FusionCallbacksIS1J_NS1Q_17LinearCombinationISJ_fSJ_fLNS_15FloatRoundStyleE2EEES1L_S1P_JEEENS4_5SM1004TMEM4LOAD26SM100_TMEM_LOAD_32dp32b16xENS4_13SM90_TMA_LOADENS12_INS13_ILi2ELi4ELi3EEES16_NST_INS5_IJS17_S1N_EEENS5_IJS1N_SC_EEEEEEENS4_39AutoVectorizingCopyWithAssumedAlignmentILi128EEENS4_14SM90_TMA_STOREES25_S27_S27_EEEvvEEEEvNT_6ParamsE:
	.zero		2944


//--------------------- SYMBOLS --------------------------

	.type		.nv.reservedSmem.offset0,@object
	.size		.nv.reservedSmem.offset0,0x4
	.type		.nv.reservedSmem.cap,@object
	.size		.nv.reservedSmem.cap,0x4
	.type		__assertfail,@function
